	.headerflags	@"EF_CUDA_TEXMODE_UNIFIED EF_CUDA_64BIT_ADDRESS EF_CUDA_ACCELERATORS EF_CUDA_SM90 EF_CUDA_VIRTUAL_SM(EF_CUDA_SM90)"
	.elftype	@"ET_EXEC"


//--------------------- .nv.info                  --------------------------
	.section	.nv.info,"",@"SHT_CUDA_INFO"
	.align	4


	//----- nvinfo : EIATTR_REGCOUNT
	.align		4
        /*0000*/ 	.byte	0x04, 0x2f
        /*0002*/ 	.short	(.L_1 - .L_0)
	.align		4
.L_0:
        /*0004*/ 	.word	index@(triton_mm)
        /*0008*/ 	.word	0x000000cb


	//----- nvinfo : EIATTR_MIN_STACK_SIZE
	.align		4
.L_1:
        /*000c*/ 	.byte	0x04, 0x12
        /*000e*/ 	.short	(.L_3 - .L_2)
	.align		4
.L_2:
        /*0010*/ 	.word	index@(triton_mm)
        /*0014*/ 	.word	0x00000000


	//----- nvinfo : EIATTR_FRAME_SIZE
	.align		4
.L_3:
        /*0018*/ 	.byte	0x04, 0x11
        /*001a*/ 	.short	(.L_5 - .L_4)
	.align		4
.L_4:
        /*001c*/ 	.word	index@(triton_mm)
        /*0020*/ 	.word	0x00000000


	//----- nvinfo : EIATTR_MIN_STACK_SIZE
	.align		4
.L_5:
        /*0024*/ 	.byte	0x04, 0x12
        /*0026*/ 	.short	(.L_7 - .L_6)
	.align		4
.L_6:
        /*0028*/ 	.word	index@(triton_mm)
        /*002c*/ 	.word	0x00000000
.L_7:


//--------------------- .nv.info.triton_mm        --------------------------
	.section	.nv.info.triton_mm,"",@"SHT_CUDA_INFO"
	.sectionflags	@""
	.align	4


	//----- nvinfo : EIATTR_CUDA_API_VERSION
	.align		4
        /*0000*/ 	.byte	0x04, 0x37
        /*0002*/ 	.short	(.L_9 - .L_8)
.L_8:
        /*0004*/ 	.word	0x0000007c


	//----- nvinfo : EIATTR_KPARAM_INFO
	.align		4
.L_9:
        /*0008*/ 	.byte	0x04, 0x17
        /*000a*/ 	.short	(.L_11 - .L_10)
.L_10:
        /*000c*/ 	.word	0x00000000
        /*0010*/ 	.short	0x0004
        /*0012*/ 	.short	0x001c
        /*0014*/ 	.byte	0x00, 0xf0, 0x11, 0x00


	//----- nvinfo : EIATTR_KPARAM_INFO
	.align		4
.L_11:
        /*0018*/ 	.byte	0x04, 0x17
        /*001a*/ 	.short	(.L_13 - .L_12)
.L_12:
        /*001c*/ 	.word	0x00000000
        /*0020*/ 	.short	0x0003
        /*0022*/ 	.short	0x0018
        /*0024*/ 	.byte	0x00, 0xf0, 0x11, 0x00


	//----- nvinfo : EIATTR_KPARAM_INFO
	.align		4
.L_13:
        /*0028*/ 	.byte	0x04, 0x17
        /*002a*/ 	.short	(.L_15 - .L_14)
.L_14:
        /*002c*/ 	.word	0x00000000
        /*0030*/ 	.short	0x0002
        /*0032*/ 	.short	0x0010
        /*0034*/ 	.byte	0x00, 0xf0, 0x21, 0x00


	//----- nvinfo : EIATTR_KPARAM_INFO
	.align		4
.L_15:
        /*0038*/ 	.byte	0x04, 0x17
        /*003a*/ 	.short	(.L_17 - .L_16)
.L_16:
        /*003c*/ 	.word	0x00000000
        /*0040*/ 	.short	0x0001
        /*0042*/ 	.short	0x0008
        /*0044*/ 	.byte	0x00, 0xf0, 0x21, 0x00


	//----- nvinfo : EIATTR_KPARAM_INFO
	.align		4
.L_17:
        /*0048*/ 	.byte	0x04, 0x17
        /*004a*/ 	.short	(.L_19 - .L_18)
.L_18:
        /*004c*/ 	.word	0x00000000
        /*0050*/ 	.short	0x0000
        /*0052*/ 	.short	0x0000
        /*0054*/ 	.byte	0x00, 0xf0, 0x21, 0x00


	//----- nvinfo : EIATTR_SPARSE_MMA_MASK
	.align		4
.L_19:
        /*0058*/ 	.byte	0x03, 0x50
        /*005a*/ 	.short	0x0000


	//----- nvinfo : EIATTR_MAXREG_COUNT
	.align		4
        /*005c*/ 	.byte	0x03, 0x1b
        /*005e*/ 	.short	0x00ff


	//----- nvinfo : EIATTR_COOP_GROUP_MASK_REGIDS
	.align		4
        /*0060*/ 	.byte	0x04, 0x29
        /*0062*/ 	.short	(.L_21 - .L_20)


	//   ....[0]....
.L_20:
        /*0064*/ 	.word	0xffffffff


	//----- nvinfo : EIATTR_COOP_GROUP_INSTR_OFFSETS
	.align		4
.L_21:
        /*0068*/ 	.byte	0x04, 0x28
        /*006a*/ 	.short	(.L_23 - .L_22)


	//   ....[0]....
.L_22:
        /*006c*/ 	.word	0x000019f0


	//----- nvinfo : EIATTR_EXIT_INSTR_OFFSETS
	.align		4
.L_23:
        /*0070*/ 	.byte	0x04, 0x1c
        /*0072*/ 	.short	(.L_25 - .L_24)


	//   ....[0]....
.L_24:
        /*0074*/ 	.word	0x00000050


	//   ....[1]....
        /*0078*/ 	.word	0x00003130


	//   ....[2]....
        /*007c*/ 	.word	0x00003180


	//----- nvinfo : EIATTR_MAX_THREADS
	.align		4
.L_25:
        /*0080*/ 	.byte	0x04, 0x05
        /*0082*/ 	.short	(.L_27 - .L_26)
.L_26:
        /*0084*/ 	.word	0x00000080
        /*0088*/ 	.word	0x00000001
        /*008c*/ 	.word	0x00000001


	//----- nvinfo : EIATTR_CBANK_PARAM_SIZE
	.align		4
.L_27:
        /*0090*/ 	.byte	0x03, 0x19
        /*0092*/ 	.short	0x0020


	//----- nvinfo : EIATTR_PARAM_CBANK
	.align		4
        /*0094*/ 	.byte	0x04, 0x0a
        /*0096*/ 	.short	(.L_29 - .L_28)
	.align		4
.L_28:
        /*0098*/ 	.word	index@(.nv.constant0.triton_mm)
        /*009c*/ 	.short	0x0210
        /*009e*/ 	.short	0x0020


	//----- nvinfo : EIATTR_SW_WAR
	.align		4
.L_29:
        /*00a0*/ 	.byte	0x04, 0x36
        /*00a2*/ 	.short	(.L_31 - .L_30)
.L_30:
        /*00a4*/ 	.word	0x00000008
.L_31:


//--------------------- .nv.callgraph             --------------------------
	.section	.nv.callgraph,"",@"SHT_CUDA_CALLGRAPH"
	.align	4
	.sectionentsize	8
	.align		4
        /*0000*/ 	.word	0x00000000
	.align		4
        /*0004*/ 	.word	0xffffffff
	.align		4
        /*0008*/ 	.word	0x00000000
	.align		4
        /*000c*/ 	.word	0xfffffffe
	.align		4
        /*0010*/ 	.word	0x00000000
	.align		4
        /*0014*/ 	.word	0xfffffffd
	.align		4
        /*0018*/ 	.word	0x00000000
	.align		4
        /*001c*/ 	.word	0xfffffffc


//--------------------- .text.triton_mm           --------------------------
	.section	.text.triton_mm,"ax",@progbits
	.sectionflags	@"SHF_BARRIERS=1"
	.align	128
        .global         triton_mm
        .type           triton_mm,@function
        .size           triton_mm,(.L_x_2 - triton_mm)
        .other          triton_mm,@"STO_CUDA_ENTRY STV_DEFAULT"
triton_mm:
.text.triton_mm:
[----:B------:R-:W1:Y:S02]  /*0000*/  LDC R1, c[0x0][0x28] ;  /* 0x00000a00ff017b82 */ /* 0x000e640000000800 */
[----:B------:R-:W2:Y:S02]  /*0010*/  LDC.64 R2, c[0x0][0x228] ;  /* 0x00008a00ff027b82 */ /* 0x000ea40000000a00 */
[----:B--2---:R-:W-:-:S04]  /*0020*/  IMAD.IADD R0, R3, 0x1, R2 ;  /* 0x0000000103007824 */ /* 0x004fc800078e0202 */
[----:B------:R-:W-:-:S05]  /*0030*/  IMAD R2, R0, 0xc00, RZ ;  /* 0x00000c0000027824 */ /* 0x000fca00078e02ff */
[----:B------:R-:W-:-:S13]  /*0040*/  ISETP.NE.AND P0, PT, R2, RZ, PT ;  /* 0x000000ff0200720c */ /* 0x000fda0003f05270 */
[----:B------:R-:W-:Y:S05]  /*0050*/  @!P0 EXIT ;  /* 0x000000000000894d */ /* 0x000fea0003800000 */
[----:B------:R-:W2:Y:S01]  /*0060*/  S2R R10, SR_CTAID.X ;  /* 0x00000000000a7919 */ /* 0x000ea20000002500 */
[----:B------:R-:W-:Y:S01]  /*0070*/  VIADD R2, R0, 0x7f ;  /* 0x0000007f00027836 */ /* 0x000fe20000000000 */
[-C--:B------:R-:W-:Y:S01]  /*0080*/  IABS R36, R0.reuse ;  /* 0x0000000000247213 */ /* 0x080fe20000000000 */
[----:B------:R-:W3:Y:S01]  /*0090*/  S2UR UR4, SR_CgaCtaId ;  /* 0x00000000000479c3 */ /* 0x000ee20000008800 */
[----:B------:R-:W-:Y:S01]  /*00a0*/  IABS R13, R0 ;  /* 0x00000000000d7213 */ /* 0x000fe20000000000 */
[----:B------:R-:W-:Y:S01]  /*00b0*/  UMOV UR24, 0x400 ;  /* 0x0000040000187882 */ /* 0x000fe20000000000 */
[----:B------:R-:W-:Y:S01]  /*00c0*/  SHF.R.S32.HI R3, RZ, 0x1f, R2 ;  /* 0x0000001fff037819 */ /* 0x000fe20000011402 */
[----:B------:R-:W-:Y:S01]  /*00d0*/  ULDC.64 UR30, c[0x0][0x208] ;  /* 0x00008200001e7ab9 */ /* 0x000fe20000000a00 */
[----:B------:R-:W-:Y:S01]  /*00e0*/  CS2R R88, SRZ ;  /* 0x0000000000587805 */ /* 0x000fe2000001ff00 */
[----:B------:R-:W-:Y:S01]  /*00f0*/  IMAD.MOV R23, RZ, RZ, -R13 ;  /* 0x000000ffff177224 */ /* 0x000fe200078e0a0d */
[----:B------:R-:W-:Y:S01]  /*0100*/  LEA.HI R3, R3, R2, RZ, 0x7 ;  /* 0x0000000203037211 */ /* 0x000fe200078f38ff */
[----:B------:R-:W4:Y:S01]  /*0110*/  LDC.64 R52, c[0x0][0x218] ;  /* 0x00008600ff347b82 */ /* 0x000f220000000a00 */
[----:B------:R-:W-:-:S02]  /*0120*/  CS2R R90, SRZ ;  /* 0x00000000005a7805 */ /* 0x000fc4000001ff00 */
[----:B------:R-:W-:Y:S02]  /*0130*/  CS2R R92, SRZ ;  /* 0x00000000005c7805 */ /* 0x000fe4000001ff00 */
[----:B------:R-:W-:Y:S02]  /*0140*/  CS2R R94, SRZ ;  /* 0x00000000005e7805 */ /* 0x000fe4000001ff00 */
[----:B------:R-:W-:Y:S02]  /*0150*/  CS2R R96, SRZ ;  /* 0x0000000000607805 */ /* 0x000fe4000001ff00 */
[----:B------:R-:W-:Y:S02]  /*0160*/  CS2R R98, SRZ ;  /* 0x0000000000627805 */ /* 0x000fe4000001ff00 */
[----:B------:R-:W-:Y:S02]  /*0170*/  CS2R R100, SRZ ;  /* 0x0000000000647805 */ /* 0x000fe4000001ff00 */
        /* <DEDUP_REMOVED lines=8> */
[----:B------:R-:W-:Y:S01]  /*0200*/  CS2R R118, SRZ ;  /* 0x0000000000767805 */ /* 0x000fe2000001ff00 */
[----:B---3--:R-:W-:Y:S01]  /*0210*/  UPRMT UR24, UR4, 0x654, UR24 ;  /* 0x0000065404187896 */ /* 0x008fe20008000018 */
[----:B------:R-:W-:Y:S02]  /*0220*/  CS2R R120, SRZ ;  /* 0x0000000000787805 */ /* 0x000fe4000001ff00 */
[----:B------:R-:W-:Y:S02]  /*0230*/  CS2R R122, SRZ ;  /* 0x00000000007a7805 */ /* 0x000fe4000001ff00 */
[----:B------:R-:W-:Y:S02]  /*0240*/  CS2R R124, SRZ ;  /* 0x00000000007c7805 */ /* 0x000fe4000001ff00 */
[----:B------:R-:W-:Y:S01]  /*0250*/  CS2R R126, SRZ ;  /* 0x00000000007e7805 */ /* 0x000fe2000001ff00 */
[C---:B--2---:R-:W-:Y:S01]  /*0260*/  IMAD.HI R4, R10.reuse, 0x2aaaaaab, RZ ;  /* 0x2aaaaaab0a047827 */ /* 0x044fe200078e02ff */
[----:B------:R-:W-:-:S02]  /*0270*/  ISETP.GE.AND P1, PT, R10, RZ, PT ;  /* 0x000000ff0a00720c */ /* 0x000fc40003f26270 */
[----:B------:R-:W-:Y:S02]  /*0280*/  CS2R R128, SRZ ;  /* 0x0000000000807805 */ /* 0x000fe4000001ff00 */
[----:B------:R-:W-:Y:S02]  /*0290*/  CS2R R130, SRZ ;  /* 0x0000000000827805 */ /* 0x000fe4000001ff00 */
[----:B------:R-:W-:Y:S02]  /*02a0*/  CS2R R132, SRZ ;  /* 0x0000000000847805 */ /* 0x000fe4000001ff00 */
[----:B------:R-:W-:Y:S02]  /*02b0*/  SHF.R.U32.HI R5, RZ, 0x1f, R4 ;  /* 0x0000001fff057819 */ /* 0x000fe40000011604 */
[----:B------:R-:W-:Y:S02]  /*02c0*/  CS2R R134, SRZ ;  /* 0x0000000000867805 */ /* 0x000fe4000001ff00 */
[----:B------:R-:W-:-:S02]  /*02d0*/  CS2R R136, SRZ ;  /* 0x0000000000887805 */ /* 0x000fc4000001ff00 */
[----:B------:R-:W-:Y:S02]  /*02e0*/  CS2R R138, SRZ ;  /* 0x00000000008a7805 */ /* 0x000fe4000001ff00 */
[----:B------:R-:W-:Y:S02]  /*02f0*/  LEA.HI.SX32 R5, R4, R5, 0x1b ;  /* 0x0000000504057211 */ /* 0x000fe400078fdaff */
[----:B------:R-:W-:Y:S02]  /*0300*/  CS2R R140, SRZ ;  /* 0x00000000008c7805 */ /* 0x000fe4000001ff00 */
[----:B------:R-:W-:Y:S02]  /*0310*/  CS2R R142, SRZ ;  /* 0x00000000008e7805 */ /* 0x000fe4000001ff00 */
[----:B------:R-:W-:Y:S02]  /*0320*/  CS2R R144, SRZ ;  /* 0x0000000000907805 */ /* 0x000fe4000001ff00 */
[----:B------:R-:W-:Y:S01]  /*0330*/  CS2R R146, SRZ ;  /* 0x0000000000927805 */ /* 0x000fe2000001ff00 */
[----:B------:R-:W-:Y:S01]  /*0340*/  IMAD.SHL.U32 R4, R5, 0x8, RZ ;  /* 0x0000000805047824 */ /* 0x000fe200078e00ff */
[----:B------:R-:W-:-:S02]  /*0350*/  CS2R R148, SRZ ;  /* 0x0000000000947805 */ /* 0x000fc4000001ff00 */
[----:B------:R-:W-:Y:S02]  /*0360*/  CS2R R150, SRZ ;  /* 0x0000000000967805 */ /* 0x000fe4000001ff00 */
[----:B------:R-:W-:Y:S02]  /*0370*/  CS2R R68, SRZ ;  /* 0x0000000000447805 */ /* 0x000fe4000001ff00 */
[----:B------:R-:W-:Y:S02]  /*0380*/  CS2R R70, SRZ ;  /* 0x0000000000467805 */ /* 0x000fe4000001ff00 */
[----:B------:R-:W-:Y:S02]  /*0390*/  LEA.HI.SX32 R3, R3, -R4, 0x19 ;  /* 0x8000000403037211 */ /* 0x000fe400078fcaff */
[----:B------:R-:W-:Y:S02]  /*03a0*/  CS2R R72, SRZ ;  /* 0x0000000000487805 */ /* 0x000fe4000001ff00 */
[----:B------:R-:W-:-:S02]  /*03b0*/  CS2R R74, SRZ ;  /* 0x00000000004a7805 */ /* 0x000fc4000001ff00 */
[----:B------:R-:W-:Y:S02]  /*03c0*/  CS2R R76, SRZ ;  /* 0x00000000004c7805 */ /* 0x000fe4000001ff00 */
[----:B------:R-:W-:Y:S02]  /*03d0*/  VIMNMX R6, R3, 0x8, PT ;  /* 0x0000000803067848 */ /* 0x000fe40003fe0100 */
[----:B------:R-:W-:Y:S02]  /*03e0*/  CS2R R78, SRZ ;  /* 0x00000000004e7805 */ /* 0x000fe4000001ff00 */
[----:B------:R-:W-:Y:S02]  /*03f0*/  CS2R R80, SRZ ;  /* 0x0000000000507805 */ /* 0x000fe4000001ff00 */
[----:B------:R-:W-:Y:S02]  /*0400*/  CS2R R82, SRZ ;  /* 0x0000000000527805 */ /* 0x000fe4000001ff00 */
[----:B------:R-:W-:-:S02]  /*0410*/  IABS R12, R6 ;  /* 0x00000006000c7213 */ /* 0x000fc40000000000 */
[----:B------:R-:W-:Y:S02]  /*0420*/  CS2R R84, SRZ ;  /* 0x0000000000547805 */ /* 0x000fe4000001ff00 */
[----:B------:R-:W-:Y:S02]  /*0430*/  IABS R8, R6 ;  /* 0x0000000600087213 */ /* 0x000fe40000000000 */
[----:B------:R-:W-:Y:S01]  /*0440*/  CS2R R86, SRZ ;  /* 0x0000000000567805 */ /* 0x000fe2000001ff00 */
[----:B------:R-:W2:Y:S01]  /*0450*/  I2F.RP R7, R12 ;  /* 0x0000000c00077306 */ /* 0x000ea20000209400 */
[----:B------:R-:W-:Y:S01]  /*0460*/  UMOV UR25, 0x1 ;  /* 0x0000000100197882 */ /* 0x000fe20000000000 */
[----:B------:R-:W-:Y:S01]  /*0470*/  UMOV UR26, 0xffffffff ;  /* 0xffffffff001a7882 */ /* 0x000fe20000000000 */
[----:B------:R-:W-:Y:S01]  /*0480*/  IMAD.MOV R14, RZ, RZ, -R8 ;  /* 0x000000ffff0e7224 */ /* 0x000fe200078e0a08 */
[----:B------:R-:W-:Y:S01]  /*0490*/  UMOV UR4, URZ ;  /* 0x0000003f00047c82 */ /* 0x000fe20008000000 */
[----:B------:R-:W-:-:S03]  /*04a0*/  UMOV UR5, URZ ;  /* 0x0000003f00057c82 */ /* 0x000fc60008000000 */
[----:B------:R-:W3:Y:S08]  /*04b0*/  I2F.RP R8, R36 ;  /* 0x0000002400087306 */ /* 0x000ef00000209400 */
[----:B--2---:R-:W2:Y:S08]  /*04c0*/  MUFU.RCP R7, R7 ;  /* 0x0000000700077308 */ /* 0x004eb00000001000 */
[----:B---3--:R-:W-:Y:S01]  /*04d0*/  MUFU.RCP R8, R8 ;  /* 0x0000000800087308 */ /* 0x008fe20000001000 */
[----:B--2---:R-:W-:Y:S01]  /*04e0*/  VIADD R2, R7, 0xffffffe ;  /* 0x0ffffffe07027836 */ /* 0x004fe20000000000 */
[----:B------:R-:W-:-:S06]  /*04f0*/  IABS R7, R10 ;  /* 0x0000000a00077213 */ /* 0x000fcc0000000000 */
[----:B------:R2:W3:Y:S02]  /*0500*/  F2I.FTZ.U32.TRUNC.NTZ R3, R2 ;  /* 0x0000000200037305 */ /* 0x0004e4000021f000 */
[----:B--2---:R-:W-:Y:S02]  /*0510*/  IMAD.MOV.U32 R2, RZ, RZ, RZ ;  /* 0x000000ffff027224 */ /* 0x004fe400078e00ff */
[----:B---3--:R-:W-:-:S04]  /*0520*/  IMAD.MOV R9, RZ, RZ, -R3 ;  /* 0x000000ffff097224 */ /* 0x008fc800078e0a03 */
[----:B------:R-:W-:-:S04]  /*0530*/  IMAD R9, R9, R12, RZ ;  /* 0x0000000c09097224 */ /* 0x000fc800078e02ff */
[----:B------:R-:W-:-:S04]  /*0540*/  IMAD.HI.U32 R3, R3, R9, R2 ;  /* 0x0000000903037227 */ /* 0x000fc800078e0002 */
[----:B------:R-:W-:Y:S02]  /*0550*/  IMAD R9, R5, -0xc0, R10 ;  /* 0xffffff4005097824 */ /* 0x000fe400078e020a */
[----:B------:R-:W-:-:S03]  /*0560*/  IMAD.HI.U32 R2, R3, R7, RZ ;  /* 0x0000000703027227 */ /* 0x000fc600078e00ff */
[----:B------:R-:W-:Y:S01]  /*0570*/  IABS R10, R9 ;  /* 0x00000009000a7213 */ /* 0x000fe20000000000 */
[----:B------:R-:W-:Y:S02]  /*0580*/  IMAD R7, R2, R14, R7 ;  /* 0x0000000e02077224 */ /* 0x000fe400078e0207 */
[----:B------:R-:W2:Y:S01]  /*0590*/  S2R R2, SR_TID.X ;  /* 0x0000000000027919 */ /* 0x000ea20000002100 */
[----:B------:R-:W-:Y:S01]  /*05a0*/  VIADD R5, R8, 0xffffffe ;  /* 0x0ffffffe08057836 */ /* 0x000fe20000000000 */
[----:B------:R-:W-:Y:S01]  /*05b0*/  LOP3.LUT R8, RZ, R6, RZ, 0x33, !PT ;  /* 0x00000006ff087212 */ /* 0x000fe200078e33ff */
[----:B------:R-:W-:Y:S01]  /*05c0*/  IMAD.HI.U32 R3, R3, R10, RZ ;  /* 0x0000000a03037227 */ /* 0x000fe200078e00ff */
[----:B------:R-:W-:-:S03]  /*05d0*/  ISETP.GT.U32.AND P0, PT, R12, R7, PT ;  /* 0x000000070c00720c */ /* 0x000fc60003f04070 */
[----:B------:R-:W3:Y:S01]  /*05e0*/  F2I.FTZ.U32.TRUNC.NTZ R5, R5 ;  /* 0x0000000500057305 */ /* 0x000ee2000021f000 */
[----:B------:R-:W-:-:S05]  /*05f0*/  IMAD R10, R3, R14, R10 ;  /* 0x0000000e030a7224 */ /* 0x000fca00078e020a */
[----:B------:R-:W-:-:S04]  /*0600*/  ISETP.GT.U32.AND P2, PT, R12, R10, PT ;  /* 0x0000000a0c00720c */ /* 0x000fc80003f44070 */
[----:B------:R-:W-:-:S05]  /*0610*/  @!P0 IMAD.IADD R7, R7, 0x1, -R12 ;  /* 0x0000000107078824 */ /* 0x000fca00078e0a0c */
[----:B------:R-:W-:Y:S01]  /*0620*/  ISETP.GT.U32.AND P0, PT, R12, R7, PT ;  /* 0x000000070c00720c */ /* 0x000fe20003f04070 */
[----:B---3--:R-:W-:-:S03]  /*0630*/  IMAD.MOV R11, RZ, RZ, -R5 ;  /* 0x000000ffff0b7224 */ /* 0x008fc600078e0a05 */
[----:B------:R-:W-:Y:S02]  /*0640*/  @!P2 IMAD.IADD R10, R10, 0x1, -R12 ;  /* 0x000000010a0aa824 */ /* 0x000fe400078e0a0c */
[----:B------:R-:W-:Y:S01]  /*0650*/  @!P2 VIADD R3, R3, 0x1 ;  /* 0x000000010303a836 */ /* 0x000fe20000000000 */
[----:B--2---:R-:W-:-:S06]  /*0660*/  SHF.R.U32.HI R14, RZ, 0x3, R2 ;  /* 0x00000003ff0e7819 */ /* 0x004fcc0000011602 */
[----:B------:R-:W-:Y:S01]  /*0670*/  @!P0 IMAD.IADD R7, R7, 0x1, -R12 ;  /* 0x0000000107078824 */ /* 0x000fe200078e0a0c */
[----:B------:R-:W-:Y:S02]  /*0680*/  ISETP.NE.AND P0, PT, R6, RZ, PT ;  /* 0x000000ff0600720c */ /* 0x000fe40003f05270 */
[----:B------:R-:W-:Y:S01]  /*0690*/  SGXT.U32 R14, R14, 0x4 ;  /* 0x000000040e0e781a */ /* 0x000fe20000000000 */
[----:B------:R-:W-:Y:S01]  /*06a0*/  @!P1 IMAD.MOV R7, RZ, RZ, -R7 ;  /* 0x000000ffff079224 */ /* 0x000fe200078e0a07 */
[----:B------:R-:W-:Y:S01]  /*06b0*/  LOP3.LUT R6, R9, R6, RZ, 0x3c, !PT ;  /* 0x0000000609067212 */ /* 0x000fe200078e3cff */
[----:B------:R-:W-:Y:S01]  /*06c0*/  IMAD R9, R11, R36, RZ ;  /* 0x000000240b097224 */ /* 0x000fe200078e02ff */
[----:B------:R-:W-:Y:S02]  /*06d0*/  ISETP.GE.U32.AND P1, PT, R10, R12, PT ;  /* 0x0000000c0a00720c */ /* 0x000fe40003f26070 */
[----:B------:R-:W-:Y:S02]  /*06e0*/  SEL R7, R8, R7, !P0 ;  /* 0x0000000708077207 */ /* 0x000fe40004000000 */
[----:B------:R-:W-:-:S03]  /*06f0*/  ISETP.GE.AND P3, PT, R6, RZ, PT ;  /* 0x000000ff0600720c */ /* 0x000fc60003f66270 */
[----:B------:R-:W-:Y:S02]  /*0700*/  IMAD.IADD R7, R4, 0x1, R7 ;  /* 0x0000000104077824 */ /* 0x000fe400078e0207 */
[----:B------:R-:W-:Y:S02]  /*0710*/  IMAD.MOV.U32 R4, RZ, RZ, RZ ;  /* 0x000000ffff047224 */ /* 0x000fe400078e00ff */
[----:B------:R-:W-:Y:S02]  /*0720*/  IMAD.SHL.U32 R7, R7, 0x80, RZ ;  /* 0x0000008007077824 */ /* 0x000fe400078e00ff */
[----:B------:R-:W-:-:S03]  /*0730*/  IMAD.HI.U32 R5, R5, R9, R4 ;  /* 0x0000000905057227 */ /* 0x000fc600078e0004 */
[----:B------:R-:W-:Y:S01]  /*0740*/  LOP3.LUT R15, R7, R14, RZ, 0xfc, !PT ;  /* 0x0000000e070f7212 */ /* 0x000fe200078efcff */
[----:B------:R-:W-:Y:S01]  /*0750*/  @P1 VIADD R3, R3, 0x1 ;  /* 0x0000000103031836 */ /* 0x000fe20000000000 */
[----:B------:R-:W-:Y:S02]  /*0760*/  LOP3.LUT R13, R7, 0x10, R14, 0xfe, !PT ;  /* 0x00000010070d7812 */ /* 0x000fe400078efe0e */
[----:B------:R-:W-:Y:S01]  /*0770*/  IABS R11, R15 ;  /* 0x0000000f000b7213 */ /* 0x000fe20000000000 */
[----:B------:R-:W-:Y:S01]  /*0780*/  @!P3 IMAD.MOV R3, RZ, RZ, -R3 ;  /* 0x000000ffff03b224 */ /* 0x000fe200078e0a03 */
[----:B------:R-:W-:Y:S02]  /*0790*/  LOP3.LUT R17, R7, 0x20, R14, 0xfe, !PT ;  /* 0x0000002007117812 */ /* 0x000fe400078efe0e */
[----:B------:R-:W-:Y:S01]  /*07a0*/  IABS R12, R13 ;  /* 0x0000000d000c7213 */ /* 0x000fe20000000000 */
[----:B------:R-:W-:Y:S01]  /*07b0*/  IMAD.MOV.U32 R9, RZ, RZ, R11 ;  /* 0x000000ffff097224 */ /* 0x000fe200078e000b */
[----:B------:R-:W-:-:S02]  /*07c0*/  IABS R18, R17 ;  /* 0x0000001100127213 */ /* 0x000fc40000000000 */
[----:B------:R-:W-:Y:S01]  /*07d0*/  LOP3.LUT R21, R7, 0x30, R14, 0xfe, !PT ;  /* 0x0000003007157812 */ /* 0x000fe200078efe0e */
[----:B------:R-:W-:Y:S01]  /*07e0*/  IMAD.HI.U32 R4, R5, R9, RZ ;  /* 0x0000000905047227 */ /* 0x000fe200078e00ff */
[----:B------:R-:W-:Y:S02]  /*07f0*/  ISETP.GE.AND P4, PT, R15, RZ, PT ;  /* 0x000000ff0f00720c */ /* 0x000fe40003f86270 */
[----:B------:R-:W-:Y:S01]  /*0800*/  IABS R16, R21 ;  /* 0x0000001500107213 */ /* 0x000fe20000000000 */
[----:B------:R-:W-:Y:S02]  /*0810*/  IMAD R6, R4, R23, R9 ;  /* 0x0000001704067224 */ /* 0x000fe400078e0209 */
[----:B------:R-:W-:-:S03]  /*0820*/  IMAD.HI.U32 R4, R5, R12, RZ ;  /* 0x0000000c05047227 */ /* 0x000fc600078e00ff */
[----:B------:R-:W-:Y:S01]  /*0830*/  ISETP.GT.U32.AND P2, PT, R36, R6, PT ;  /* 0x000000062400720c */ /* 0x000fe20003f44070 */
[----:B------:R-:W-:-:S04]  /*0840*/  IMAD.HI.U32 R10, R5, R18, RZ ;  /* 0x00000012050a7227 */ /* 0x000fc800078e00ff */
[----:B------:R-:W-:Y:S01]  /*0850*/  IMAD R9, R4, R23, R12 ;  /* 0x0000001704097224 */ /* 0x000fe200078e020c */
[----:B------:R-:W-:Y:S01]  /*0860*/  SEL R4, R8, R3, !P0 ;  /* 0x0000000308047207 */ /* 0x000fe20004000000 */
[----:B------:R-:W-:Y:S01]  /*0870*/  IMAD R18, R10, R23, R18 ;  /* 0x000000170a127224 */ /* 0x000fe200078e0212 */
[----:B------:R-:W-:Y:S01]  /*0880*/  LOP3.LUT R10, R7, 0x40, R14, 0xfe, !PT ;  /* 0x00000040070a7812 */ /* 0x000fe200078efe0e */
[----:B------:R-:W-:Y:S01]  /*0890*/  IMAD.HI.U32 R11, R5, R16, RZ ;  /* 0x00000010050b7227 */ /* 0x000fe200078e00ff */
[C---:B------:R-:W-:Y:S02]  /*08a0*/  ISETP.GT.U32.AND P1, PT, R36.reuse, R9, PT ;  /* 0x000000092400720c */ /* 0x040fe40003f24070 */
[----:B------:R-:W-:Y:S01]  /*08b0*/  ISETP.GT.U32.AND P5, PT, R36, R18, PT ;  /* 0x000000122400720c */ /* 0x000fe20003fa4070 */
[----:B------:R-:W-:Y:S01]  /*08c0*/  @!P2 IMAD.IADD R6, R6, 0x1, -R36 ;  /* 0x000000010606a824 */ /* 0x000fe200078e0a24 */
[----:B------:R-:W-:Y:S01]  /*08d0*/  IABS R20, R10 ;  /* 0x0000000a00147213 */ /* 0x000fe20000000000 */
[----:B------:R-:W-:Y:S01]  /*08e0*/  IMAD R19, R11, R23, R16 ;  /* 0x000000170b137224 */ /* 0x000fe200078e0210 */
[----:B------:R-:W-:Y:S01]  /*08f0*/  LOP3.LUT R11, R7, 0x50, R14, 0xfe, !PT ;  /* 0x00000050070b7812 */ /* 0x000fe200078efe0e */
[----:B------:R-:W-:Y:S01]  /*0900*/  IMAD.SHL.U32 R4, R4, 0x80, RZ ;  /* 0x0000008004047824 */ /* 0x000fe200078e00ff */
[C---:B------:R-:W-:Y:S01]  /*0910*/  ISETP.GT.U32.AND P3, PT, R36.reuse, R6, PT ;  /* 0x000000062400720c */ /* 0x040fe20003f64070 */
[----:B------:R-:W-:Y:S01]  /*0920*/  IMAD.HI.U32 R3, R5, R20, RZ ;  /* 0x0000001405037227 */ /* 0x000fe200078e00ff */
[----:B------:R-:W-:-:S02]  /*0930*/  ISETP.GT.U32.AND P2, PT, R36, R19, PT ;  /* 0x000000132400720c */ /* 0x000fc40003f44070 */
[----:B------:R-:W-:Y:S01]  /*0940*/  IABS R8, R11 ;  /* 0x0000000b00087213 */ /* 0x000fe20000000000 */
[--C-:B------:R-:W-:Y:S01]  /*0950*/  @!P1 IMAD.IADD R9, R9, 0x1, -R36.reuse ;  /* 0x0000000109099824 */ /* 0x100fe200078e0a24 */
[----:B------:R-:W-:Y:S01]  /*0960*/  ISETP.GE.AND P0, PT, R13, RZ, PT ;  /* 0x000000ff0d00720c */ /* 0x000fe20003f06270 */
[----:B------:R-:W-:Y:S01]  /*0970*/  @!P5 IMAD.IADD R18, R18, 0x1, -R36 ;  /* 0x000000011212d824 */ /* 0x000fe200078e0a24 */
[----:B------:R-:W-:Y:S01]  /*0980*/  LOP3.LUT R33, R4, R14, RZ, 0xfc, !PT ;  /* 0x0000000e04217212 */ /* 0x000fe200078efcff */
[----:B------:R-:W-:Y:S01]  /*0990*/  IMAD R20, R3, R23, R20 ;  /* 0x0000001703147224 */ /* 0x000fe200078e0214 */
[C---:B------:R-:W-:Y:S01]  /*09a0*/  ISETP.GT.U32.AND P5, PT, R36.reuse, R9, PT ;  /* 0x000000092400720c */ /* 0x040fe20003fa4070 */
[----:B------:R-:W-:Y:S01]  /*09b0*/  IMAD.HI.U32 R3, R5, R8, RZ ;  /* 0x0000000805037227 */ /* 0x000fe200078e00ff */
[----:B------:R-:W-:Y:S02]  /*09c0*/  ISETP.GT.U32.AND P6, PT, R36, R18, PT ;  /* 0x000000122400720c */ /* 0x000fe40003fc4070 */
[----:B------:R-:W-:Y:S01]  /*09d0*/  LOP3.LUT R35, R4, 0x10, R14, 0xfe, !PT ;  /* 0x0000001004237812 */ /* 0x000fe200078efe0e */
[--C-:B------:R-:W-:Y:S01]  /*09e0*/  @!P3 IMAD.IADD R6, R6, 0x1, -R36.reuse ;  /* 0x000000010606b824 */ /* 0x100fe200078e0a24 */
[----:B------:R-:W-:Y:S01]  /*09f0*/  ISETP.GT.U32.AND P3, PT, R36, R20, PT ;  /* 0x000000142400720c */ /* 0x000fe20003f64070 */
[----:B------:R-:W-:Y:S01]  /*0a00*/  @!P2 IMAD.IADD R19, R19, 0x1, -R36 ;  /* 0x000000011313a824 */ /* 0x000fe200078e0a24 */
[----:B------:R-:W-:Y:S01]  /*0a10*/  ISETP.GE.AND P2, PT, R17, RZ, PT ;  /* 0x000000ff1100720c */ /* 0x000fe20003f46270 */
[----:B------:R-:W-:Y:S01]  /*0a20*/  IMAD.MOV.U32 R15, RZ, RZ, R6 ;  /* 0x000000ffff0f7224 */ /* 0x000fe200078e0006 */
[----:B------:R-:W-:-:S02]  /*0a30*/  SHF.R.U32.HI R6, RZ, 0x4, R2 ;  /* 0x00000004ff067819 */ /* 0x000fc40000011602 */
[----:B------:R-:W-:Y:S01]  /*0a40*/  ISETP.GT.U32.AND P1, PT, R36, R19, PT ;  /* 0x000000132400720c */ /* 0x000fe20003f24070 */
[----:B------:R-:W-:Y:S01]  /*0a50*/  @!P5 IMAD.IADD R9, R9, 0x1, -R36 ;  /* 0x000000010909d824 */ /* 0x000fe200078e0a24 */
[----:B------:R-:W-:Y:S01]  /*0a60*/  SGXT.U32 R6, R6, 0x3 ;  /* 0x000000030606781a */ /* 0x000fe20000000000 */
[----:B------:R-:W-:Y:S01]  /*0a70*/  @!P4 IMAD.MOV R15, RZ, RZ, -R15 ;  /* 0x000000ffff0fc224 */ /* 0x000fe200078e0a0f */
[----:B------:R-:W-:Y:S01]  /*0a80*/  ISETP.GE.AND P4, PT, R21, RZ, PT ;  /* 0x000000ff1500720c */ /* 0x000fe20003f86270 */
[----:B------:R-:W-:Y:S01]  /*0a90*/  IMAD R21, R3, R23, R8 ;  /* 0x0000001703157224 */ /* 0x000fe200078e0208 */
[----:B------:R-:W-:Y:S01]  /*0aa0*/  LOP3.LUT R3, R7, 0x60, R14, 0xfe, !PT ;  /* 0x0000006007037812 */ /* 0x000fe200078efe0e */
[--C-:B------:R-:W-:Y:S01]  /*0ab0*/  @!P3 IMAD.IADD R20, R20, 0x1, -R36.reuse ;  /* 0x000000011414b824 */ /* 0x100fe200078e0a24 */
[----:B------:R-:W-:Y:S01]  /*0ac0*/  ISETP.GE.AND P5, PT, R10, RZ, PT ;  /* 0x000000ff0a00720c */ /* 0x000fe20003fa6270 */
[----:B------:R-:W-:Y:S01]  /*0ad0*/  IMAD.MOV.U32 R17, RZ, RZ, R9 ;  /* 0x000000ffff117224 */ /* 0x000fe200078e0009 */
[----:B------:R-:W-:Y:S01]  /*0ae0*/  IABS R22, R3 ;  /* 0x0000000300167213 */ /* 0x000fe20000000000 */
[----:B------:R-:W-:Y:S01]  /*0af0*/  @!P6 IMAD.IADD R18, R18, 0x1, -R36 ;  /* 0x000000011212e824 */ /* 0x000fe200078e0a24 */
[----:B------:R-:W-:Y:S01]  /*0b00*/  ISETP.GE.AND P3, PT, R3, RZ, PT ;  /* 0x000000ff0300720c */ /* 0x000fe20003f66270 */
[----:B------:R-:W-:Y:S01]  /*0b10*/  @!P0 IMAD.MOV R17, RZ, RZ, -R17 ;  /* 0x000000ffff118224 */ /* 0x000fe200078e0a11 */
[----:B------:R-:W-:Y:S01]  /*0b20*/  ISETP.GT.U32.AND P0, PT, R36, R20, PT ;  /* 0x000000142400720c */ /* 0x000fe20003f04070 */
[----:B------:R-:W-:Y:S01]  /*0b30*/  IMAD.HI R8, R35, 0x2aaaaaab, RZ ;  /* 0x2aaaaaab23087827 */ /* 0x000fe200078e02ff */
[----:B------:R-:W-:-:S02]  /*0b40*/  LOP3.LUT R3, R7, R6, RZ, 0xfc, !PT ;  /* 0x0000000607037212 */ /* 0x000fc400078efcff */
[----:B------:R-:W-:Y:S01]  /*0b50*/  LOP3.LUT R10, R7, 0x70, R14, 0xfe, !PT ;  /* 0x00000070070a7812 */ /* 0x000fe200078efe0e */
[----:B------:R-:W-:Y:S01]  /*0b60*/  IMAD.HI.U32 R6, R5, R22, RZ ;  /* 0x0000001605067227 */ /* 0x000fe200078e00ff */
[----:B------:R-:W-:Y:S02]  /*0b70*/  ISETP.GT.U32.AND P6, PT, R36, R21, PT ;  /* 0x000000152400720c */ /* 0x000fe40003fc4070 */
[----:B------:R-:W-:Y:S01]  /*0b80*/  IABS R12, R10 ;  /* 0x0000000a000c7213 */ /* 0x000fe20000000000 */
[----:B------:R-:W-:Y:S01]  /*0b90*/  IMAD R22, R6, R23, R22 ;  /* 0x0000001706167224 */ /* 0x000fe200078e0216 */
[----:B------:R-:W-:Y:S01]  /*0ba0*/  LOP3.LUT R37, R4, 0x20, R14, 0xfe, !PT ;  /* 0x0000002004257812 */ /* 0x000fe200078efe0e */
[----:B------:R-:W-:Y:S01]  /*0bb0*/  IMAD.HI R7, R33, 0x2aaaaaab, RZ ;  /* 0x2aaaaaab21077827 */ /* 0x000fe200078e02ff */
[----:B------:R-:W-:Y:S02]  /*0bc0*/  LOP3.LUT R45, R4, 0x60, R14, 0xfe, !PT ;  /* 0x00000060042d7812 */ /* 0x000fe400078efe0e */
[----:B------:R-:W-:Y:S01]  /*0bd0*/  LOP3.LUT R39, R4, 0x30, R14, 0xfe, !PT ;  /* 0x0000003004277812 */ /* 0x000fe200078efe0e */
[----:B------:R-:W-:Y:S01]  /*0be0*/  @!P0 IMAD.IADD R20, R20, 0x1, -R36 ;  /* 0x0000000114148824 */ /* 0x000fe200078e0a24 */
[----:B------:R-:W-:Y:S01]  /*0bf0*/  ISETP.GT.U32.AND P0, PT, R36, R22, PT ;  /* 0x000000162400720c */ /* 0x000fe20003f04070 */
[----:B------:R-:W-:Y:S01]  /*0c00*/  IMAD.HI R9, R37, 0x2aaaaaab, RZ ;  /* 0x2aaaaaab25097827 */ /* 0x000fe200078e02ff */
[----:B------:R-:W-:-:S02]  /*0c10*/  SHF.R.U32.HI R6, RZ, 0x1f, R7 ;  /* 0x0000001fff067819 */ /* 0x000fc40000011607 */
[----:B------:R-:W-:Y:S01]  /*0c20*/  LOP3.LUT R41, R4, 0x40, R14, 0xfe, !PT ;  /* 0x0000004004297812 */ /* 0x000fe200078efe0e */
[----:B------:R-:W-:Y:S01]  /*0c30*/  @!P6 IMAD.IADD R21, R21, 0x1, -R36 ;  /* 0x000000011515e824 */ /* 0x000fe200078e0a24 */
[----:B------:R-:W-:Y:S01]  /*0c40*/  LEA.HI R16, R7, R6, RZ, 0x17 ;  /* 0x0000000607107211 */ /* 0x000fe200078fb8ff */
[----:B------:R-:W-:Y:S01]  /*0c50*/  IMAD.HI.U32 R6, R5, R12, RZ ;  /* 0x0000000c05067227 */ /* 0x000fe200078e00ff */
[----:B------:R-:W-:Y:S02]  /*0c60*/  SHF.R.U32.HI R7, RZ, 0x1f, R8 ;  /* 0x0000001fff077819 */ /* 0x000fe40000011608 */
[----:B------:R-:W-:Y:S01]  /*0c70*/  ISETP.GT.U32.AND P6, PT, R36, R21, PT ;  /* 0x000000152400720c */ /* 0x000fe20003fc4070 */
[----:B------:R-:W-:Y:S01]  /*0c80*/  IMAD R23, R6, R23, R12 ;  /* 0x0000001706177224 */ /* 0x000fe200078e020c */
[----:B------:R-:W-:Y:S01]  /*0c90*/  LEA.HI R24, R8, R7, RZ, 0x17 ;  /* 0x0000000708187211 */ /* 0x000fe200078fb8ff */
[----:B------:R-:W-:Y:S01]  /*0ca0*/  @!P0 IMAD.IADD R22, R22, 0x1, -R36 ;  /* 0x0000000116168824 */ /* 0x000fe200078e0a24 */
[----:B------:R-:W-:Y:S01]  /*0cb0*/  LOP3.LUT R6, R14, 0x10, RZ, 0xfc, !PT ;  /* 0x000000100e067812 */ /* 0x000fe200078efcff */
[----:B------:R-:W-:Y:S01]  /*0cc0*/  IMAD.SHL.U32 R5, R2, 0x8, RZ ;  /* 0x0000000802057824 */ /* 0x000fe200078e00ff */
[----:B------:R-:W-:Y:S01]  /*0cd0*/  LOP3.LUT R7, R14, 0x20, RZ, 0xfc, !PT ;  /* 0x000000200e077812 */ /* 0x000fe200078efcff */
[----:B------:R-:W-:Y:S01]  /*0ce0*/  IMAD.HI R29, R45, 0x2aaaaaab, RZ ;  /* 0x2aaaaaab2d1d7827 */ /* 0x000fe200078e02ff */
[----:B------:R-:W-:-:S02]  /*0cf0*/  ISETP.GT.U32.AND P0, PT, R36, R22, PT ;  /* 0x000000162400720c */ /* 0x000fc40003f04070 */
[----:B------:R-:W-:Y:S01]  /*0d00*/  LOP3.LUT R13, R5, 0x38, R2, 0x48, !PT ;  /* 0x00000038050d7812 */ /* 0x000fe200078e4802 */
[--C-:B------:R-:W-:Y:S01]  /*0d10*/  @!P1 IMAD.IADD R19, R19, 0x1, -R36.reuse ;  /* 0x0000000113139824 */ /* 0x100fe200078e0a24 */
[----:B------:R-:W-:Y:S01]  /*0d20*/  ISETP.GE.AND P1, PT, R11, RZ, PT ;  /* 0x000000ff0b00720c */ /* 0x000fe20003f26270 */
[--C-:B------:R-:W-:Y:S01]  /*0d30*/  @!P6 IMAD.IADD R21, R21, 0x1, -R36.reuse ;  /* 0x000000011515e824 */ /* 0x100fe200078e0a24 */
[----:B------:R-:W-:Y:S01]  /*0d40*/  ISETP.GE.AND P6, PT, R10, RZ, PT ;  /* 0x000000ff0a00720c */ /* 0x000fe20003fc6270 */
[----:B------:R-:W-:Y:S01]  /*0d50*/  IMAD.HI R25, R39, 0x2aaaaaab, RZ ;  /* 0x2aaaaaab27197827 */ /* 0x000fe200078e02ff */
[----:B------:R-:W-:Y:S02]  /*0d60*/  SHF.R.U32.HI R10, RZ, 0x1f, R9 ;  /* 0x0000001fff0a7819 */ /* 0x000fe40000011609 */
[----:B------:R-:W-:Y:S01]  /*0d70*/  LOP3.LUT R8, R14, 0x30, RZ, 0xfc, !PT ;  /* 0x000000300e087812 */ /* 0x000fe200078efcff */
[--C-:B------:R-:W-:Y:S01]  /*0d80*/  IMAD R6, R6, 0x40, R13.reuse ;  /* 0x0000004006067824 */ /* 0x100fe200078e020d */
[----:B------:R-:W-:Y:S01]  /*0d90*/  LEA.HI R26, R9, R10, RZ, 0x17 ;  /* 0x0000000a091a7211 */ /* 0x000fe200078fb8ff */
[----:B------:R-:W-:Y:S01]  /*0da0*/  @!P0 IMAD.IADD R22, R22, 0x1, -R36 ;  /* 0x0000000116168824 */ /* 0x000fe200078e0a24 */
[----:B------:R-:W-:Y:S01]  /*0db0*/  ISETP.GT.U32.AND P0, PT, R36, R23, PT ;  /* 0x000000172400720c */ /* 0x000fe20003f04070 */
[--C-:B------:R-:W-:Y:S01]  /*0dc0*/  IMAD R7, R7, 0x40, R13.reuse ;  /* 0x0000004007077824 */ /* 0x100fe200078e020d */
[----:B------:R-:W-:Y:S01]  /*0dd0*/  LOP3.LUT R9, R14, 0x40, RZ, 0xfc, !PT ;  /* 0x000000400e097812 */ /* 0x000fe200078efcff */
[--C-:B------:R-:W-:Y:S01]  /*0de0*/  IMAD R8, R8, 0x40, R13.reuse ;  /* 0x0000004008087824 */ /* 0x100fe200078e020d */
[C---:B------:R-:W-:Y:S01]  /*0df0*/  LOP3.LUT R10, R14.reuse, 0x50, RZ, 0xfc, !PT ;  /* 0x000000500e0a7812 */ /* 0x040fe200078efcff */
[----:B------:R-:W-:Y:S01]  /*0e00*/  @!P2 IMAD.MOV R18, RZ, RZ, -R18 ;  /* 0x000000ffff12a224 */ /* 0x000fe200078e0a12 */
[C---:B------:R-:W-:Y:S01]  /*0e10*/  LOP3.LUT R11, R14.reuse, 0x60, RZ, 0xfc, !PT ;  /* 0x000000600e0b7812 */ /* 0x040fe200078efcff */
[--C-:B------:R-:W-:Y:S01]  /*0e20*/  IMAD R9, R9, 0x40, R13.reuse ;  /* 0x0000004009097824 */ /* 0x100fe200078e020d */
[----:B------:R-:W-:Y:S01]  /*0e30*/  LOP3.LUT R12, R14, 0x70, RZ, 0xfc, !PT ;  /* 0x000000700e0c7812 */ /* 0x000fe200078efcff */
[----:B------:R-:W-:Y:S01]  /*0e40*/  IMAD R10, R10, 0x40, R13 ;  /* 0x000000400a0a7824 */ /* 0x000fe200078e020d */
[----:B------:R-:W-:Y:S01]  /*0e50*/  SHF.R.U32.HI R32, RZ, 0x1f, R29 ;  /* 0x0000001fff207819 */ /* 0x000fe2000001161d */
[--C-:B------:R-:W-:Y:S01]  /*0e60*/  IMAD R11, R11, 0x40, R13.reuse ;  /* 0x000000400b0b7824 */ /* 0x100fe200078e020d */
[----:B------:R-:W-:Y:S01]  /*0e70*/  LOP3.LUT R43, R4, 0x50, R14, 0xfe, !PT ;  /* 0x00000050042b7812 */ /* 0x000fe200078efe0e */
[----:B------:R-:W-:Y:S01]  /*0e80*/  @!P0 IMAD.IADD R23, R23, 0x1, -R36 ;  /* 0x0000000117178824 */ /* 0x000fe200078e0a24 */
[----:B------:R-:W-:Y:S01]  /*0e90*/  LOP3.LUT R47, R4, 0x70, R14, 0xfe, !PT ;  /* 0x00000070042f7812 */ /* 0x000fe200078efe0e */
[--C-:B------:R-:W-:Y:S01]  /*0ea0*/  IMAD R12, R12, 0x40, R13.reuse ;  /* 0x000000400c0c7824 */ /* 0x100fe200078e020d */
[----:B------:R-:W-:Y:S01]  /*0eb0*/  LEA.HI R32, R29, R32, RZ, 0x17 ;  /* 0x000000201d207211 */ /* 0x000fe200078fb8ff */
[----:B------:R-:W-:Y:S01]  /*0ec0*/  IMAD R13, R14, 0x40, R13 ;  /* 0x000000400e0d7824 */ /* 0x000fe200078e020d */
[----:B------:R-:W-:Y:S01]  /*0ed0*/  ISETP.GT.U32.AND P0, PT, R36, R23, PT ;  /* 0x000000172400720c */ /* 0x000fe20003f04070 */
[----:B------:R-:W-:Y:S01]  /*0ee0*/  IMAD.HI R14, R41, 0x2aaaaaab, RZ ;  /* 0x2aaaaaab290e7827 */ /* 0x000fe200078e02ff */
[----:B------:R-:W-:-:S02]  /*0ef0*/  SHF.R.U32.HI R28, RZ, 0x1f, R25 ;  /* 0x0000001fff1c7819 */ /* 0x000fc40000011619 */
[----:B------:R-:W-:Y:S01]  /*0f00*/  LEA R67, R12, UR24, 0x1 ;  /* 0x000000180c437c11 */ /* 0x000fe2000f8e08ff */
[----:B------:R-:W-:Y:S01]  /*0f10*/  IMAD R29, R26, -0xc00, R37 ;  /* 0xfffff4001a1d7824 */ /* 0x000fe200078e0225 */
[----:B------:R-:W-:Y:S01]  /*0f20*/  LEA.HI R28, R25, R28, RZ, 0x17 ;  /* 0x0000001c191c7211 */ /* 0x000fe200078fb8ff */
[----:B------:R-:W-:Y:S01]  /*0f30*/  IMAD.HI R27, R43, 0x2aaaaaab, RZ ;  /* 0x2aaaaaab2b1b7827 */ /* 0x000fe200078e02ff */
[----:B------:R-:W-:-:S03]  /*0f40*/  SHF.R.U32.HI R25, RZ, 0x1f, R14 ;  /* 0x0000001fff197819 */ /* 0x000fc6000001160e */
[----:B------:R-:W-:Y:S01]  /*0f50*/  IMAD.HI R31, R47, 0x2aaaaaab, RZ ;  /* 0x2aaaaaab2f1f7827 */ /* 0x000fe200078e02ff */
[----:B------:R-:W-:Y:S02]  /*0f60*/  SHF.R.U32.HI R30, RZ, 0x1f, R27 ;  /* 0x0000001fff1e7819 */ /* 0x000fe4000001161b */
[----:B------:R-:W-:Y:S01]  /*0f70*/  LEA.HI R14, R14, R25, RZ, 0x17 ;  /* 0x000000190e0e7211 */ /* 0x000fe200078fb8ff */
[----:B------:R-:W-:Y:S01]  /*0f80*/  @!P0 IMAD.IADD R23, R23, 0x1, -R36 ;  /* 0x0000000117178824 */ /* 0x000fe200078e0a24 */
[----:B------:R-:W-:Y:S01]  /*0f90*/  SHF.R.U32.HI R34, RZ, 0x1f, R31 ;  /* 0x0000001fff227819 */ /* 0x000fe2000001161f */
[----:B------:R-:W2:Y:S01]  /*0fa0*/  LDC.64 R36, c[0x0][0x210] ;  /* 0x00008400ff247b82 */ /* 0x000ea20000000a00 */
[----:B------:R-:W-:Y:S01]  /*0fb0*/  LEA.HI R30, R27, R30, RZ, 0x17 ;  /* 0x0000001e1b1e7211 */ /* 0x000fe200078fb8ff */
[----:B------:R-:W-:Y:S01]  /*0fc0*/  IMAD R25, R16, -0xc00, R33 ;  /* 0xfffff40010197824 */ /* 0x000fe200078e0221 */
[----:B------:R-:W-:Y:S01]  /*0fd0*/  LEA.HI R34, R31, R34, RZ, 0x17 ;  /* 0x000000221f227211 */ /* 0x000fe200078fb8ff */
[----:B------:R-:W-:Y:S01]  /*0fe0*/  IMAD R33, R14, -0xc00, R41 ;  /* 0xfffff4000e217824 */ /* 0x000fe200078e0229 */
[----:B------:R-:W-:Y:S01]  /*0ff0*/  ISETP.NE.AND P0, PT, R0, RZ, PT ;  /* 0x000000ff0000720c */ /* 0x000fe20003f05270 */
[----:B------:R-:W-:Y:S01]  /*1000*/  @!P4 IMAD.MOV R19, RZ, RZ, -R19 ;  /* 0x000000ffff13c224 */ /* 0x000fe200078e0a13 */
[----:B------:R-:W-:Y:S01]  /*1010*/  LOP3.LUT R16, RZ, R0, RZ, 0x33, !PT ;  /* 0x00000000ff107212 */ /* 0x000fe200078e33ff */
[----:B------:R-:W-:Y:S01]  /*1020*/  @!P1 IMAD.MOV R21, RZ, RZ, -R21 ;  /* 0x000000ffff159224 */ /* 0x000fe200078e0a15 */
[----:B------:R-:W-:Y:S01]  /*1030*/  LOP3.LUT R14, R5, 0x38, RZ, 0xc0, !PT ;  /* 0x00000038050e7812 */ /* 0x000fe200078ec0ff */
[----:B------:R-:W-:Y:S01]  /*1040*/  @!P6 IMAD.MOV R23, RZ, RZ, -R23 ;  /* 0x000000ffff17e224 */ /* 0x000fe200078e0a17 */
[----:B------:R-:W-:Y:S01]  /*1050*/  SEL R15, R16, R15, !P0 ;  /* 0x0000000f100f7207 */ /* 0x000fe20004000000 */
[----:B------:R-:W-:Y:S01]  /*1060*/  IMAD R27, R24, -0xc00, R35 ;  /* 0xfffff400181b7824 */ /* 0x000fe200078e0223 */
[----:B------:R-:W-:Y:S01]  /*1070*/  SEL R17, R16, R17, !P0 ;  /* 0x0000001110117207 */ /* 0x000fe20004000000 */
[----:B------:R-:W-:Y:S01]  /*1080*/  IMAD R31, R28, -0xc00, R39 ;  /* 0xfffff4001c1f7824 */ /* 0x000fe200078e0227 */
[C---:B------:R-:W-:Y:S01]  /*1090*/  SEL R57, R16.reuse, R18, !P0 ;  /* 0x0000001210397207 */ /* 0x040fe20004000000 */
[----:B------:R-:W-:Y:S01]  /*10a0*/  @!P5 IMAD.MOV R20, RZ, RZ, -R20 ;  /* 0x000000ffff14d224 */ /* 0x000fe200078e0a14 */
[----:B------:R-:W-:Y:S01]  /*10b0*/  SEL R59, R16, R19, !P0 ;  /* 0x00000013103b7207 */ /* 0x000fe20004000000 */
[----:B------:R-:W-:Y:S01]  /*10c0*/  IMAD R35, R30, -0xc00, R43 ;  /* 0xfffff4001e237824 */ /* 0x000fe200078e022b */
[----:B------:R-:W-:Y:S01]  /*10d0*/  SEL R63, R16, R21, !P0 ;  /* 0x00000015103f7207 */ /* 0x000fe20004000000 */
[----:B------:R-:W-:Y:S01]  /*10e0*/  IMAD R39, R32, -0xc00, R45 ;  /* 0xfffff40020277824 */ /* 0x000fe200078e022d */
[----:B------:R-:W-:Y:S01]  /*10f0*/  SEL R23, R16, R23, !P0 ;  /* 0x0000001710177207 */ /* 0x000fe20004000000 */
[----:B------:R-:W-:Y:S01]  /*1100*/  IMAD R41, R34, -0xc00, R47 ;  /* 0xfffff40022297824 */ /* 0x000fe200078e022f */
[----:B------:R-:W-:Y:S01]  /*1110*/  SEL R61, R16, R20, !P0 ;  /* 0x00000014103d7207 */ /* 0x000fe20004000000 */
[----:B------:R-:W-:-:S02]  /*1120*/  @!P3 IMAD.MOV R22, RZ, RZ, -R22 ;  /* 0x000000ffff16b224 */ /* 0x000fc400078e0a16 */
[--C-:B------:R-:W-:Y:S02]  /*1130*/  IMAD R19, R25, 0x3c00, R14.reuse ;  /* 0x00003c0019137824 */ /* 0x100fe400078e020e */
[--C-:B------:R-:W-:Y:S01]  /*1140*/  IMAD R21, R27, 0x3c00, R14.reuse ;  /* 0x00003c001b157824 */ /* 0x100fe200078e020e */
[----:B------:R-:W-:Y:S01]  /*1150*/  SEL R65, R16, R22, !P0 ;  /* 0x0000001610417207 */ /* 0x000fe20004000000 */
[--C-:B------:R-:W-:Y:S02]  /*1160*/  IMAD R43, R29, 0x3c00, R14.reuse ;  /* 0x00003c001d2b7824 */ /* 0x100fe400078e020e */
[--C-:B------:R-:W-:Y:S02]  /*1170*/  IMAD R45, R31, 0x3c00, R14.reuse ;  /* 0x00003c001f2d7824 */ /* 0x100fe400078e020e */
[--C-:B------:R-:W-:Y:S02]  /*1180*/  IMAD R47, R33, 0x3c00, R14.reuse ;  /* 0x00003c00212f7824 */ /* 0x100fe400078e020e */
[----:B------:R-:W-:-:S02]  /*1190*/  IMAD R49, R35, 0x3c00, R14 ;  /* 0x00003c0023317824 */ /* 0x000fc400078e020e */
[--C-:B------:R-:W-:Y:S02]  /*11a0*/  IMAD R51, R39, 0x3c00, R14.reuse ;  /* 0x00003c0027337824 */ /* 0x100fe400078e020e */
[--C-:B------:R-:W-:Y:S02]  /*11b0*/  IMAD R55, R41, 0x3c00, R14.reuse ;  /* 0x00003c0029377824 */ /* 0x100fe400078e020e */
[--C-:B------:R-:W-:Y:S02]  /*11c0*/  IMAD R15, R15, 0x3c00, R14.reuse ;  /* 0x00003c000f0f7824 */ /* 0x100fe400078e020e */
[--C-:B------:R-:W-:Y:S02]  /*11d0*/  IMAD R25, R17, 0x3c00, R14.reuse ;  /* 0x00003c0011197824 */ /* 0x100fe400078e020e */
[--C-:B------:R-:W-:Y:S01]  /*11e0*/  IMAD R27, R57, 0x3c00, R14.reuse ;  /* 0x00003c00391b7824 */ /* 0x100fe200078e020e */
[----:B------:R-:W-:Y:S01]  /*11f0*/  LEA R57, R7, UR24, 0x1 ;  /* 0x0000001807397c11 */ /* 0x000fe2000f8e08ff */
[--C-:B------:R-:W-:Y:S01]  /*1200*/  IMAD R29, R59, 0x3c00, R14.reuse ;  /* 0x00003c003b1d7824 */ /* 0x100fe200078e020e */
[----:B------:R-:W-:Y:S01]  /*1210*/  LEA R59, R8, UR24, 0x1 ;  /* 0x00000018083b7c11 */ /* 0x000fe2000f8e08ff */
[----:B------:R-:W-:-:S02]  /*1220*/  IMAD R17, R23, 0x3c00, R14 ;  /* 0x00003c0017117824 */ /* 0x000fc400078e020e */
[----:B----4-:R-:W-:-:S04]  /*1230*/  IMAD.WIDE R38, R19, 0x2, R52 ;  /* 0x0000000213267825 */ /* 0x010fc800078e0234 */
[----:B------:R-:W-:Y:S01]  /*1240*/  IMAD.WIDE R40, R21, 0x2, R52 ;  /* 0x0000000215287825 */ /* 0x000fe200078e0234 */
[----:B------:R-:W-:-:S03]  /*1250*/  LEA R21, R13, UR24, 0x1 ;  /* 0x000000180d157c11 */ /* 0x000fc6000f8e08ff */
[----:B------:R-:W-:-:S04]  /*1260*/  IMAD.WIDE R42, R43, 0x2, R52 ;  /* 0x000000022b2a7825 */ /* 0x000fc800078e0234 */
[----:B------:R-:W-:-:S04]  /*1270*/  IMAD.WIDE R44, R45, 0x2, R52 ;  /* 0x000000022d2c7825 */ /* 0x000fc800078e0234 */
[----:B------:R-:W-:-:S04]  /*1280*/  IMAD.WIDE R46, R47, 0x2, R52 ;  /* 0x000000022f2e7825 */ /* 0x000fc800078e0234 */
[----:B------:R-:W-:-:S04]  /*1290*/  IMAD.WIDE R48, R49, 0x2, R52 ;  /* 0x0000000231307825 */ /* 0x000fc800078e0234 */
[----:B------:R-:W-:Y:S01]  /*12a0*/  IMAD.WIDE R50, R51, 0x2, R52 ;  /* 0x0000000233327825 */ /* 0x000fe200078e0234 */
[----:B------:R-:W-:-:S03]  /*12b0*/  IADD3 R174, P2, R48, 0x100, RZ ;  /* 0x0000010030ae7810 */ /* 0x000fc60007f5e0ff */
[----:B------:R-:W-:Y:S01]  /*12c0*/  IMAD R31, R61, 0x3c00, R14 ;  /* 0x00003c003d1f7824 */ /* 0x000fe200078e020e */
[----:B------:R-:W-:Y:S01]  /*12d0*/  LEA R61, R9, UR24, 0x1 ;  /* 0x00000018093d7c11 */ /* 0x000fe2000f8e08ff */
[----:B--2---:R-:W-:-:S04]  /*12e0*/  IMAD.WIDE R22, R15, 0x2, R36 ;  /* 0x000000020f167825 */ /* 0x004fc800078e0224 */
[----:B------:R-:W-:Y:S01]  /*12f0*/  IMAD.WIDE R52, R55, 0x2, R52 ;  /* 0x0000000237347825 */ /* 0x000fe200078e0234 */
[----:B------:R-:W-:Y:S01]  /*1300*/  LEA R55, R6, UR24, 0x1 ;  /* 0x0000001806377c11 */ /* 0x000fe2000f8e08ff */
[----:B------:R-:W-:Y:S01]  /*1310*/  @!PT LDS RZ, [RZ] ;  /* 0x00000000fffff984 */ /* 0x000fe20000000800 */
[----:B------:R-:W-:Y:S01]  /*1320*/  @!PT LDS RZ, [RZ] ;  /* 0x00000000fffff984 */ /* 0x000fe20000000800 */
[----:B------:R-:W-:Y:S01]  /*1330*/  @!PT LDS RZ, [RZ] ;  /* 0x00000000fffff984 */ /* 0x000fe20000000800 */
[----:B------:R-:W-:Y:S01]  /*1340*/  LDGSTS.E.BYPASS.128 [R21], desc[UR30][R22.64] ;  /* 0x0000000016157fae */ /* 0x000fe2000b901c5e */
[----:B------:R-:W-:Y:S01]  /*1350*/  IADD3 R195, P0, R22, 0x100, RZ ;  /* 0x0000010016c37810 */ /* 0x000fe20007f1e0ff */
[----:B------:R-:W-:Y:S01]  /*1360*/  IMAD R33, R63, 0x3c00, R14 ;  /* 0x00003c003f217824 */ /* 0x000fe200078e020e */
[----:B------:R-:W-:Y:S01]  /*1370*/  LEA R63, R10, UR24, 0x1 ;  /* 0x000000180a3f7c11 */ /* 0x000fe2000f8e08ff */
[----:B------:R-:W-:-:S04]  /*1380*/  IMAD.WIDE R24, R25, 0x2, R36 ;  /* 0x0000000219187825 */ /* 0x000fc800078e0224 */
[----:B------:R-:W-:Y:S01]  /*1390*/  IMAD R35, R65, 0x3c00, R14 ;  /* 0x00003c0041237824 */ /* 0x000fe200078e020e */
[----:B------:R-:W-:Y:S01]  /*13a0*/  LEA R65, R11, UR24, 0x1 ;  /* 0x000000180b417c11 */ /* 0x000fe2000f8e08ff */
[--C-:B------:R-:W-:Y:S01]  /*13b0*/  IMAD.WIDE R26, R27, 0x2, R36.reuse ;  /* 0x000000021b1a7825 */ /* 0x100fe200078e0224 */
[----:B------:R-:W-:Y:S01]  /*13c0*/  LDGSTS.E.BYPASS.128 [R55], desc[UR30][R24.64] ;  /* 0x0000000018377fae */ /* 0x000fe2000b901c5e */
[----:B------:R-:W-:Y:S02]  /*13d0*/  IADD3 R16, P1, R24, 0x100, RZ ;  /* 0x0000010018107810 */ /* 0x000fe40007f3e0ff */
[----:B------:R-:W-:Y:S01]  /*13e0*/  IMAD.WIDE R28, R29, 0x2, R36 ;  /* 0x000000021d1c7825 */ /* 0x000fe200078e0224 */
[----:B------:R-:W-:Y:S01]  /*13f0*/  LDGSTS.E.BYPASS.128 [R57], desc[UR30][R26.64] ;  /* 0x000000001a397fae */ /* 0x000fe2000b901c5e */
[----:B------:R-:W-:Y:S02]  /*1400*/  SHF.R.U32.HI R14, RZ, 0x5, R2 ;  /* 0x00000005ff0e7819 */ /* 0x000fe40000011602 */
[----:B------:R-:W-:Y:S01]  /*1410*/  IMAD.WIDE R30, R31, 0x2, R36 ;  /* 0x000000021f1e7825 */ /* 0x000fe200078e0224 */
[----:B------:R-:W-:Y:S01]  /*1420*/  LDGSTS.E.BYPASS.128 [R59], desc[UR30][R28.64] ;  /* 0x000000001c3b7fae */ /* 0x000fe2000b901c5e */
[----:B------:R-:W-:-:S02]  /*1430*/  LOP3.LUT R200, R14, 0x7fffffc, RZ, 0xc0, !PT ;  /* 0x07fffffc0ec87812 */ /* 0x000fc400078ec0ff */
[--C-:B------:R-:W-:Y:S01]  /*1440*/  IMAD.WIDE R32, R33, 0x2, R36.reuse ;  /* 0x0000000221207825 */ /* 0x100fe200078e0224 */
[----:B------:R-:W-:Y:S03]  /*1450*/  LDGSTS.E.BYPASS.128 [R61], desc[UR30][R30.64] ;  /* 0x000000001e3d7fae */ /* 0x000fe6000b901c5e */
[--C-:B------:R-:W-:Y:S01]  /*1460*/  IMAD.WIDE R34, R35, 0x2, R36.reuse ;  /* 0x0000000223227825 */ /* 0x100fe200078e0224 */
[----:B------:R-:W-:Y:S03]  /*1470*/  LDGSTS.E.BYPASS.128 [R63], desc[UR30][R32.64] ;  /* 0x00000000203f7fae */ /* 0x000fe6000b901c5e */
[----:B------:R-:W-:Y:S01]  /*1480*/  IMAD.WIDE R36, R17, 0x2, R36 ;  /* 0x0000000211247825 */ /* 0x000fe200078e0224 */
[----:B------:R-:W-:Y:S03]  /*1490*/  LDGSTS.E.BYPASS.128 [R65], desc[UR30][R34.64] ;  /* 0x0000000022417fae */ /* 0x000fe6000b901c5e */
[----:B------:R-:W-:Y:S01]  /*14a0*/  IMAD.X R15, RZ, RZ, R23, P0 ;  /* 0x000000ffff0f7224 */ /* 0x000fe200000e0617 */
[----:B------:R-:W-:Y:S01]  /*14b0*/  LDGSTS.E.BYPASS.128 [R67], desc[UR30][R36.64] ;  /* 0x0000000024437fae */ /* 0x000fe2000b901c5e */
[----:B------:R-:W-:Y:S01]  /*14c0*/  IADD3 R18, P0, R26, 0x100, RZ ;  /* 0x000001001a127810 */ /* 0x000fe20007f1e0ff */
[----:B------:R-:W-:Y:S01]  /*14d0*/  IMAD.X R17, RZ, RZ, R25, P1 ;  /* 0x000000ffff117224 */ /* 0x000fe200008e0619 */
[----:B------:R-:W-:Y:S01]  /*14e0*/  IADD3 R20, P1, R28, 0x100, RZ ;  /* 0x000001001c147810 */ /* 0x000fe20007f3e0ff */
[----:B------:R-:W0:Y:S01]  /*14f0*/  LDGDEPBAR ;  /* 0x00000000000079af */ /* 0x000e220000000000 */
[----:B------:R-:W-:-:S02]  /*1500*/  IMAD.X R176, RZ, RZ, R49, P2 ;  /* 0x000000ffffb07224 */ /* 0x000fc400010e0631 */
[----:B------:R-:W-:Y:S01]  /*1510*/  IMAD.X R19, RZ, RZ, R27, P0 ;  /* 0x000000ffff137224 */ /* 0x000fe200000e061b */
[----:B------:R-:W-:Y:S01]  /*1520*/  LDGSTS.E.BYPASS.128 [R21+0xc000], desc[UR30][R38.64] ;  /* 0x0c00000026157fae */ /* 0x000fe2000b901c5e */
[----:B------:R-:W-:Y:S01]  /*1530*/  IADD3 R197, P0, R30, 0x100, RZ ;  /* 0x000001001ec57810 */ /* 0x000fe20007f1e0ff */
[----:B------:R-:W-:Y:S01]  /*1540*/  IMAD.X R199, RZ, RZ, R29, P1 ;  /* 0x000000ffffc77224 */ /* 0x000fe200008e061d */
[----:B------:R-:W-:Y:S01]  /*1550*/  IADD3 R194, P1, R32, 0x100, RZ ;  /* 0x0000010020c27810 */ /* 0x000fe20007f3e0ff */
[----:B------:R-:W-:Y:S02]  /*1560*/  LDGSTS.E.BYPASS.128 [R55+0xc000], desc[UR30][R40.64] ;  /* 0x0c00000028377fae */ /* 0x000fe4000b901c5e */
[----:B------:R-:W-:Y:S01]  /*1570*/  IMAD.X R198, RZ, RZ, R31, P0 ;  /* 0x000000ffffc67224 */ /* 0x000fe200000e061f */
[----:B------:R-:W-:Y:S01]  /*1580*/  IADD3 R192, P0, R34, 0x100, RZ ;  /* 0x0000010022c07810 */ /* 0x000fe20007f1e0ff */
[----:B------:R-:W-:Y:S01]  /*1590*/  LDGSTS.E.BYPASS.128 [R57+0xc000], desc[UR30][R42.64] ;  /* 0x0c0000002a397fae */ /* 0x000fe2000b901c5e */
[----:B------:R-:W-:Y:S01]  /*15a0*/  IMAD.X R196, RZ, RZ, R33, P1 ;  /* 0x000000ffffc47224 */ /* 0x000fe200008e0621 */
[----:B------:R-:W-:-:S02]  /*15b0*/  IADD3 R190, P1, R36, 0x100, RZ ;  /* 0x0000010024be7810 */ /* 0x000fc40007f3e0ff */
[----:B------:R-:W-:Y:S01]  /*15c0*/  LDGSTS.E.BYPASS.128 [R59+0xc000], desc[UR30][R44.64] ;  /* 0x0c0000002c3b7fae */ /* 0x000fe2000b901c5e */
[----:B------:R-:W-:Y:S01]  /*15d0*/  IMAD.X R193, RZ, RZ, R35, P0 ;  /* 0x000000ffffc17224 */ /* 0x000fe200000e0623 */
[----:B------:R-:W-:Y:S01]  /*15e0*/  IADD3 R188, P0, R38, 0x100, RZ ;  /* 0x0000010026bc7810 */ /* 0x000fe20007f1e0ff */
[----:B------:R-:W-:Y:S01]  /*15f0*/  IMAD.X R191, RZ, RZ, R37, P1 ;  /* 0x000000ffffbf7224 */ /* 0x000fe200008e0625 */
[----:B------:R-:W-:Y:S01]  /*1600*/  LDGSTS.E.BYPASS.128 [R61+0xc000], desc[UR30][R46.64] ;  /* 0x0c0000002e3d7fae */ /* 0x000fe2000b901c5e */
[----:B------:R-:W-:Y:S02]  /*1610*/  IADD3 R186, P1, R40, 0x100, RZ ;  /* 0x0000010028ba7810 */ /* 0x000fe40007f3e0ff */
        /* <DEDUP_REMOVED lines=11> */
[----:B------:R-:W0:Y:S01]  /*16d0*/  LDGDEPBAR ;  /* 0x00000000000079af */ /* 0x000e220000000000 */
[----:B------:R-:W-:Y:S01]  /*16e0*/  IMAD.X R180, RZ, RZ, R47, P0 ;  /* 0x000000ffffb47224 */ /* 0x000fe200000e062f */
[----:B------:R-:W-:Y:S01]  /*16f0*/  BAR.SYNC.DEFER_BLOCKING 0x0 ;  /* 0x0000000000007b1d */ /* 0x000fe20000010000 */
[----:B------:R-:W-:Y:S01]  /*1700*/  IADD3 R166, P0, R52, 0x100, RZ ;  /* 0x0000010034a67810 */ /* 0x000fe20007f1e0ff */
[----:B------:R-:W-:-:S04]  /*1710*/  IMAD.X R172, RZ, RZ, R51, P1 ;  /* 0x000000ffffac7224 */ /* 0x000fc800008e0633 */
[----:B------:R-:W-:Y:S01]  /*1720*/  IMAD.X R168, RZ, RZ, R53, P0 ;  /* 0x000000ffffa87224 */ /* 0x000fe200000e0635 */
[----:B------:R-:W-:Y:S01]  /*1730*/  @!PT LDS RZ, [RZ] ;  /* 0x00000000fffff984 */ /* 0x000fe20000000800 */
[----:B------:R-:W-:Y:S01]  /*1740*/  @!PT LDS RZ, [RZ] ;  /* 0x00000000fffff984 */ /* 0x000fe20000000800 */
[----:B------:R-:W-:Y:S01]  /*1750*/  @!PT LDS RZ, [RZ] ;  /* 0x00000000fffff984 */ /* 0x000fe20000000800 */
[----:B------:R-:W-:Y:S04]  /*1760*/  LDGSTS.E.BYPASS.128 [R21+0x4000], desc[UR30][R22.64+0x80] ;  /* 0x0400008016157fae */ /* 0x000fe8000b901c5e */
[----:B------:R2:W-:Y:S04]  /*1770*/  LDGSTS.E.BYPASS.128 [R55+0x4000], desc[UR30][R24.64+0x80] ;  /* 0x0400008018377fae */ /* 0x0005e8000b901c5e */
[----:B------:R3:W-:Y:S04]  /*1780*/  LDGSTS.E.BYPASS.128 [R57+0x4000], desc[UR30][R26.64+0x80] ;  /* 0x040000801a397fae */ /* 0x0007e8000b901c5e */
[----:B------:R4:W-:Y:S04]  /*1790*/  LDGSTS.E.BYPASS.128 [R59+0x4000], desc[UR30][R28.64+0x80] ;  /* 0x040000801c3b7fae */ /* 0x0009e8000b901c5e */
[----:B------:R5:W-:Y:S01]  /*17a0*/  LDGSTS.E.BYPASS.128 [R61+0x4000], desc[UR30][R30.64+0x80] ;  /* 0x040000801e3d7fae */ /* 0x000be2000b901c5e */
[----:B--2---:R-:W-:-:S03]  /*17b0*/  CS2R R24, SRZ ;  /* 0x0000000000187805 */ /* 0x004fc6000001ff00 */
[----:B------:R2:W-:Y:S01]  /*17c0*/  LDGSTS.E.BYPASS.128 [R63+0x4000], desc[UR30][R32.64+0x80] ;  /* 0x04000080203f7fae */ /* 0x0005e2000b901c5e */
[----:B---3--:R-:W-:-:S03]  /*17d0*/  CS2R R26, SRZ ;  /* 0x00000000001a7805 */ /* 0x008fc6000001ff00 */
[----:B------:R3:W-:Y:S01]  /*17e0*/  LDGSTS.E.BYPASS.128 [R65+0x4000], desc[UR30][R34.64+0x80] ;  /* 0x0400008022417fae */ /* 0x0007e2000b901c5e */
[----:B-1--4-:R-:W-:-:S03]  /*17f0*/  CS2R R28, SRZ ;  /* 0x00000000001c7805 */ /* 0x012fc6000001ff00 */
[----:B------:R1:W-:Y:S01]  /*1800*/  LDGSTS.E.BYPASS.128 [R67+0x4000], desc[UR30][R36.64+0x80] ;  /* 0x0400008024437fae */ /* 0x0003e2000b901c5e */
[----:B-----5:R-:W-:-:S03]  /*1810*/  CS2R R30, SRZ ;  /* 0x00000000001e7805 */ /* 0x020fc6000001ff00 */
[----:B------:R-:W0:Y:S01]  /*1820*/  LDGDEPBAR ;  /* 0x00000000000079af */ /* 0x000e220000000000 */
[----:B--2---:R-:W-:-:S03]  /*1830*/  CS2R R32, SRZ ;  /* 0x0000000000207805 */ /* 0x004fc6000001ff00 */
[----:B------:R2:W-:Y:S01]  /*1840*/  LDGSTS.E.BYPASS.128 [R21+0x10000], desc[UR30][R38.64+0x80] ;  /* 0x1000008026157fae */ /* 0x0005e2000b901c5e */
[----:B---3--:R-:W-:-:S03]  /*1850*/  CS2R R34, SRZ ;  /* 0x0000000000227805 */ /* 0x008fc6000001ff00 */
[----:B------:R3:W-:Y:S01]  /*1860*/  LDGSTS.E.BYPASS.128 [R55+0x10000], desc[UR30][R40.64+0x80] ;  /* 0x1000008028377fae */ /* 0x0007e2000b901c5e */
[----:B-1----:R-:W-:-:S03]  /*1870*/  CS2R R36, SRZ ;  /* 0x0000000000247805 */ /* 0x002fc6000001ff00 */
[----:B------:R1:W-:Y:S04]  /*1880*/  LDGSTS.E.BYPASS.128 [R57+0x10000], desc[UR30][R42.64+0x80] ;  /* 0x100000802a397fae */ /* 0x0003e8000b901c5e */
[----:B------:R4:W-:Y:S01]  /*1890*/  LDGSTS.E.BYPASS.128 [R59+0x10000], desc[UR30][R44.64+0x80] ;  /* 0x100000802c3b7fae */ /* 0x0009e2000b901c5e */
[----:B--2---:R-:W-:Y:S01]  /*18a0*/  IMAD.MOV.U32 R21, RZ, RZ, -0x40 ;  /* 0xffffffc0ff157424 */ /* 0x004fe200078e00ff */
[----:B------:R-:W-:Y:S02]  /*18b0*/  CS2R R38, SRZ ;  /* 0x0000000000267805 */ /* 0x000fe4000001ff00 */
[----:B------:R2:W-:Y:S01]  /*18c0*/  LDGSTS.E.BYPASS.128 [R61+0x10000], desc[UR30][R46.64+0x80] ;  /* 0x100000802e3d7fae */ /* 0x0005e2000b901c5e */
[----:B---3--:R-:W-:Y:S02]  /*18d0*/  CS2R R40, SRZ ;  /* 0x0000000000287805 */ /* 0x008fe4000001ff00 */
[----:B------:R-:W-:Y:S01]  /*18e0*/  CS2R R54, SRZ ;  /* 0x0000000000367805 */ /* 0x000fe2000001ff00 */
[----:B------:R3:W-:Y:S01]  /*18f0*/  LDGSTS.E.BYPASS.128 [R63+0x10000], desc[UR30][R48.64+0x80] ;  /* 0x10000080303f7fae */ /* 0x0007e2000b901c5e */
[----:B-1----:R-:W-:-:S02]  /*1900*/  CS2R R42, SRZ ;  /* 0x00000000002a7805 */ /* 0x002fc4000001ff00 */
[----:B------:R-:W-:Y:S01]  /*1910*/  CS2R R56, SRZ ;  /* 0x0000000000387805 */ /* 0x000fe2000001ff00 */
[----:B------:R1:W-:Y:S01]  /*1920*/  LDGSTS.E.BYPASS.128 [R65+0x10000], desc[UR30][R50.64+0x80] ;  /* 0x1000008032417fae */ /* 0x0003e2000b901c5e */
[----:B----4-:R-:W-:Y:S02]  /*1930*/  CS2R R44, SRZ ;  /* 0x00000000002c7805 */ /* 0x010fe4000001ff00 */
[----:B------:R-:W-:Y:S01]  /*1940*/  CS2R R58, SRZ ;  /* 0x00000000003a7805 */ /* 0x000fe2000001ff00 */
[----:B------:R4:W-:Y:S01]  /*1950*/  LDGSTS.E.BYPASS.128 [R67+0x10000], desc[UR30][R52.64+0x80] ;  /* 0x1000008034437fae */ /* 0x0009e2000b901c5e */
[----:B--2---:R-:W-:Y:S02]  /*1960*/  CS2R R46, SRZ ;  /* 0x00000000002e7805 */ /* 0x004fe4000001ff00 */
[----:B------:R-:W-:Y:S01]  /*1970*/  CS2R R60, SRZ ;  /* 0x00000000003c7805 */ /* 0x000fe2000001ff00 */
[----:B------:R-:W0:Y:S01]  /*1980*/  LDGDEPBAR ;  /* 0x00000000000079af */ /* 0x000e220000000000 */
[----:B---3--:R-:W-:-:S02]  /*1990*/  CS2R R48, SRZ ;  /* 0x0000000000307805 */ /* 0x008fc4000001ff00 */
[----:B------:R-:W-:Y:S02]  /*19a0*/  CS2R R62, SRZ ;  /* 0x00000000003e7805 */ /* 0x000fe4000001ff00 */
[----:B-1----:R-:W-:Y:S02]  /*19b0*/  CS2R R50, SRZ ;  /* 0x0000000000327805 */ /* 0x002fe4000001ff00 */
[----:B------:R-:W-:Y:S02]  /*19c0*/  CS2R R64, SRZ ;  /* 0x0000000000407805 */ /* 0x000fe4000001ff00 */
[----:B----4-:R-:W-:Y:S02]  /*19d0*/  CS2R R52, SRZ ;  /* 0x0000000000347805 */ /* 0x010fe4000001ff00 */
[----:B------:R-:W-:-:S07]  /*19e0*/  CS2R R66, SRZ ;  /* 0x0000000000427805 */ /* 0x000fce000001ff00 */
.L_x_0:
[----:B------:R-:W1:Y:S01]  /*19f0*/  SHFL.IDX PT, R22, R200, RZ, 0x1f ;  /* 0x00001fffc8167589 */ /* 0x000e6200000e0000 */
[----:B------:R-:W-:Y:S01]  /*1a00*/  UIADD3 UR26, UR26, 0x1, URZ ;  /* 0x000000011a1a7890 */ /* 0x000fe2000fffe03f */
[----:B------:R-:W-:-:S04]  /*1a10*/  DEPBAR.LE SB0, 0x2 ;  /* 0x000080800000791a */ /* 0x000fc80000000000 */
[----:B------:R-:W-:Y:S01]  /*1a20*/  UISETP.GE.AND UP0, UPT, UR26, 0x3, UPT ;  /* 0x000000031a00788c */ /* 0x000fe2000bf06270 */
[----:B------:R-:W-:Y:S01]  /*1a30*/  BAR.SYNC.DEFER_BLOCKING 0x0 ;  /* 0x0000000000007b1d */ /* 0x000fe20000010000 */
[----:B------:R-:W-:Y:S01]  /*1a40*/  UIADD3 UR25, UR25, 0x1, URZ ;  /* 0x0000000119197890 */ /* 0x000fe2000fffe03f */
[----:B------:R-:W-:Y:S01]  /*1a50*/  VIADD R21, R21, 0x40 ;  /* 0x0000004015157836 */ /* 0x000fe20000000000 */
[----:B------:R-:W-:Y:S01]  /*1a60*/  USEL UR26, UR26, URZ, !UP0 ;  /* 0x0000003f1a1a7287 */ /* 0x000fe2000c000000 */
[----:B------:R-:W-:Y:S02]  /*1a70*/  IADD3 R152, P2, R16, UR4, RZ ;  /* 0x0000000410987c10 */ /* 0x000fe4000ff5e0ff */
[----:B------:R-:W-:Y:S01]  /*1a80*/  UMOV UR19, 0x40000040 ;  /* 0x4000004000137882 */ /* 0x000fe20000000000 */
[----:B------:R-:W-:Y:S01]  /*1a90*/  UMOV UR12, 0x4000002 ;  /* 0x04000002000c7882 */ /* 0x000fe20000000000 */
[----:B------:R-:W-:Y:S01]  /*1aa0*/  UMOV UR13, 0x40000040 ;  /* 0x40000040000d7882 */ /* 0x000fe20000000000 */
[----:B------:R-:W-:Y:S01]  /*1ab0*/  UMOV UR9, 0x40000040 ;  /* 0x4000004000097882 */ /* 0x000fe20000000000 */
[----:B------:R-:W-:Y:S01]  /*1ac0*/  UMOV UR20, 0x4000006 ;  /* 0x0400000600147882 */ /* 0x000fe20000000000 */
[----:B------:R-:W-:Y:S01]  /*1ad0*/  UMOV UR21, 0x40000040 ;  /* 0x4000004000157882 */ /* 0x000fe20000000000 */
[----:B------:R-:W-:-:S02]  /*1ae0*/  ISETP.GE.U32.AND P0, PT, R21, 0x3b80, PT ;  /* 0x00003b801500780c */ /* 0x000fc40003f06070 */
[----:B------:R-:W-:Y:S02]  /*1af0*/  IADD3.X R153, R17, UR5, RZ, P2, !PT ;  /* 0x0000000511997c10 */ /* 0x000fe400097fe4ff */
[----:B------:R-:W-:Y:S02]  /*1b00*/  IADD3 R156, P2, R20, UR4, RZ ;  /* 0x00000004149c7c10 */ /* 0x000fe4000ff5e0ff */
[----:B-1----:R-:W-:Y:S02]  /*1b10*/  R2UR UR6, R22 ;  /* 0x00000000160672ca */ /* 0x002fe400000e0000 */
[----:B------:R-:W-:Y:S02]  /*1b20*/  IADD3 R22, P1, R195, UR4, RZ ;  /* 0x00000004c3167c10 */ /* 0x000fe4000ff3e0ff */
[----:B------:R-:W-:Y:S01]  /*1b30*/  IADD3.X R157, R199, UR5, RZ, P2, !PT ;  /* 0x00000005c79d7c10 */ /* 0x000fe200097fe4ff */
[----:B------:R-:W-:Y:S01]  /*1b40*/  WARPGROUP.ARRIVE ;  /* 0x00000000000079c5 */ /* 0x000fe20000000000 */
[----:B------:R-:W-:-:S02]  /*1b50*/  IADD3.X R23, R15, UR5, RZ, P1, !PT ;  /* 0x000000050f177c10 */ /* 0x000fc40008ffe4ff */
[----:B------:R-:W-:Y:S02]  /*1b60*/  IADD3 R154, P1, R18, UR4, RZ ;  /* 0x00000004129a7c10 */ /* 0x000fe4000ff3e0ff */
[----:B------:R-:W-:-:S03]  /*1b70*/  IADD3 R160, P2, R194, UR4, RZ ;  /* 0x00000004c2a07c10 */ /* 0x000fc6000ff5e0ff */
[----:B------:R-:W-:Y:S01]  /*1b80*/  USHF.L.U32 UR7, UR6, 0x7, URZ ;  /* 0x0000000706077899 */ /* 0x000fe2000800063f */
[----:B------:R-:W-:Y:S01]  /*1b90*/  IADD3.X R155, R19, UR5, RZ, P1, !PT ;  /* 0x00000005139b7c10 */ /* 0x000fe20008ffe4ff */
[----:B------:R-:W-:Y:S01]  /*1ba0*/  ULEA UR6, UR26, UR24, 0xe ;  /* 0x000000181a067291 */ /* 0x000fe2000f8e703f */
[----:B------:R-:W-:Y:S01]  /*1bb0*/  IADD3 R158, P1, R197, UR4, RZ ;  /* 0x00000004c59e7c10 */ /* 0x000fe2000ff3e0ff */
[----:B------:R-:W-:Y:S01]  /*1bc0*/  ULOP3.LUT UR7, UR7, 0x180, URZ, 0xc0, !UPT ;  /* 0x0000018007077892 */ /* 0x000fe2000f8ec03f */
[----:B------:R-:W-:Y:S01]  /*1bd0*/  IADD3.X R161, R196, UR5, RZ, P2, !PT ;  /* 0x00000005c4a17c10 */ /* 0x000fe200097fe4ff */
[----:B------:R-:W-:Y:S01]  /*1be0*/  USHF.R.U32.HI UR8, URZ, 0x4, UR6 ;  /* 0x000000043f087899 */ /* 0x000fe20008011606 */
[----:B------:R-:W-:Y:S01]  /*1bf0*/  IADD3.X R159, R198, UR5, RZ, P1, !PT ;  /* 0x00000005c69f7c10 */ /* 0x000fe20008ffe4ff */
[----:B------:R-:W-:Y:S01]  /*1c00*/  UIADD3 UR6, UR6, 0xc000, URZ ;  /* 0x0000c00006067890 */ /* 0x000fe2000fffe03f */
[----:B------:R-:W-:Y:S01]  /*1c10*/  IADD3 R162, P1, R192, UR4, RZ ;  /* 0x00000004c0a27c10 */ /* 0x000fe2000ff3e0ff */
[----:B------:R-:W-:Y:S01]  /*1c20*/  ULOP3.LUT UR8, UR8, 0x3fff, URZ, 0xc0, !UPT ;  /* 0x00003fff08087892 */ /* 0x000fe2000f8ec03f */
[----:B------:R-:W-:Y:S01]  /*1c30*/  IADD3 R164, P4, R166, UR4, RZ ;  /* 0x00000004a6a47c10 */ /* 0x000fe2000ff9e0ff */
[----:B------:R-:W-:Y:S01]  /*1c40*/  USHF.R.U32.HI UR6, URZ, 0x4, UR6 ;  /* 0x000000043f067899 */ /* 0x000fe20008011606 */
[----:B------:R-:W-:Y:S01]  /*1c50*/  IADD3.X R163, R193, UR5, RZ, P1, !PT ;  /* 0x00000005c1a37c10 */ /* 0x000fe20008ffe4ff */
[----:B------:R-:W-:Y:S01]  /*1c60*/  UIADD3 UR28, UP0, UR7, UR8, URZ ;  /* 0x00000008071c7290 */ /* 0x000fe2000ff1e03f */
[----:B------:R-:W-:Y:S01]  /*1c70*/  IADD3.X R165, R168, UR5, RZ, P4, !PT ;  /* 0x00000005a8a57c10 */ /* 0x000fe2000a7fe4ff */
[----:B------:R-:W-:-:S02]  /*1c80*/  ULOP3.LUT UR6, UR6, 0x3fff, URZ, 0xc0, !UPT ;  /* 0x00003fff06067892 */ /* 0x000fc4000f8ec03f */
[----:B------:R-:W-:Y:S02]  /*1c90*/  UIADD3.X UR29, URZ, URZ, URZ, UP0, !UPT ;  /* 0x0000003f3f1d7290 */ /* 0x000fe400087fe43f */
[----:B------:R-:W-:Y:S02]  /*1ca0*/  ULOP3.LUT UR18, UR6, 0x4000000, URZ, 0xfc, !UPT ;  /* 0x0400000006127892 */ /* 0x000fe4000f8efc3f */
[----:B------:R-:W-:Y:S02]  /*1cb0*/  ULOP3.LUT UR16, UR28, 0x4000000, URZ, 0xfc, !UPT ;  /* 0x040000001c107892 */ /* 0x000fe4000f8efc3f */
[----:B------:R-:W-:Y:S01]  /*1cc0*/  ULOP3.LUT UR17, UR29, 0x40000040, URZ, 0xfc, !UPT ;  /* 0x400000401d117892 */ /* 0x000fe2000f8efc3f */
[----:B------:R-:W-:Y:S01]  /*1cd0*/  UMOV UR7, URZ ;  /* 0x0000003f00077c82 */ /* 0x000fe20008000000 */
[----:B------:R-:W-:Y:S01]  /*1ce0*/  UMOV UR8, 0x4000004 ;  /* 0x0400000400087882 */ /* 0x000fe20000000000 */
[----:B------:R-:W-:Y:S02]  /*1cf0*/  UIADD3.64 UR14, UR6, UR12, URZ ;  /* 0x0000000c060e7297 */ /* 0x000fe4000fffe03f */
[----:B------:R-:W-:-:S02]  /*1d00*/  UIADD3.64 UR12, UR28, UR12, URZ ;  /* 0x0000000c1c0c7297 */ /* 0x000fc4000fffe03f */
[----:B------:R-:W-:Y:S02]  /*1d10*/  UIADD3.64 UR10, UR6, UR8, URZ ;  /* 0x00000008060a7297 */ /* 0x000fe4000fffe03f */
[----:B------:R-:W-:Y:S01]  /*1d20*/  HGMMA.64x128x16.F32.BF16 R88, gdesc[UR16], R88 ;  /* 0x01e00000105879f0 */ /* 0x000fe20008701858 */
[----:B------:R-:W-:Y:S01]  /*1d30*/  UIADD3.64 UR8, UR28, UR8, URZ ;  /* 0x000000081c087297 */ /* 0x000fe2000fffe03f */
[----:B------:R-:W-:Y:S01]  /*1d40*/  UMOV UR16, 0x4000200 ;  /* 0x0400020000107882 */ /* 0x000fe20000000000 */
[----:B------:R-:W-:Y:S01]  /*1d50*/  UMOV UR17, 0x40000040 ;  /* 0x4000004000117882 */ /* 0x000fe20000000000 */
[----:B------:R-:W-:Y:S02]  /*1d60*/  UIADD3.64 UR22, UR6, UR20, URZ ;  /* 0x0000001406167297 */ /* 0x000fe4000fffe03f */
[----:B------:R-:W-:Y:S02]  /*1d70*/  UIADD3.64 UR20, UR28, UR20, URZ ;  /* 0x000000141c147297 */ /* 0x000fe4000fffe03f */
[----:B------:R-:W-:-:S02]  /*1d80*/  UIADD3.64 UR16, UR28, UR16, URZ ;  /* 0x000000101c107297 */ /* 0x000fc4000fffe03f */
[----:B------:R-:W-:-:S04]  /*1d90*/  UISETP.GE.AND UP0, UPT, UR25, 0x3, UPT ;  /* 0x000000031900788c */ /* 0x000fc8000bf06270 */
[----:B------:R-:W-:-:S04]  /*1da0*/  USEL UR25, UR25, URZ, !UP0 ;  /* 0x0000003f19197287 */ /* 0x000fc8000c000000 */
[----:B------:R-:W-:-:S06]  /*1db0*/  ULEA UR6, UR25, UR24, 0xe ;  /* 0x0000001819067291 */ /* 0x000fcc000f8e703f */
[----:B------:R-:W-:Y:S02]  /*1dc0*/  LEA R167, R13, UR6, 0x1 ;  /* 0x000000060da77c11 */ /* 0x000fe4000f8e08ff */
[----:B------:R-:W-:Y:S02]  /*1dd0*/  LEA R169, R6, UR6, 0x1 ;  /* 0x0000000606a97c11 */ /* 0x000fe4000f8e08ff */
[----:B------:R-:W-:Y:S02]  /*1de0*/  LEA R171, R7, UR6, 0x1 ;  /* 0x0000000607ab7c11 */ /* 0x000fe4000f8e08ff */
[----:B------:R-:W-:Y:S02]  /*1df0*/  LEA R173, R8, UR6, 0x1 ;  /* 0x0000000608ad7c11 */ /* 0x000fe4000f8e08ff */
[----:B------:R-:W-:Y:S02]  /*1e00*/  LEA R175, R9, UR6, 0x1 ;  /* 0x0000000609af7c11 */ /* 0x000fe4000f8e08ff */
[----:B------:R-:W-:-:S02]  /*1e10*/  LEA R177, R10, UR6, 0x1 ;  /* 0x000000060ab17c11 */ /* 0x000fc4000f8e08ff */
[----:B------:R-:W-:Y:S02]  /*1e20*/  LEA R179, R11, UR6, 0x1 ;  /* 0x000000060bb37c11 */ /* 0x000fe4000f8e08ff */
[----:B------:R-:W-:Y:S01]  /*1e30*/  LEA R181, R12, UR6, 0x1 ;  /* 0x000000060cb57c11 */ /* 0x000fe2000f8e08ff */
[----:B------:R-:W-:Y:S01]  /*1e40*/  HGMMA.64x128x16.F32.BF16 R88, gdesc[UR12], R88 ;  /* 0x01e000000c5879f0 */ /* 0x000fe20008701858 */
[----:B------:R-:W-:Y:S01]  /*1e50*/  UMOV UR12, 0x4000202 ;  /* 0x04000202000c7882 */ /* 0x000fe20000000000 */
[----:B------:R-:W-:Y:S02]  /*1e60*/  UMOV UR13, 0x40000040 ;  /* 0x40000040000d7882 */ /* 0x000fe40000000000 */
[----:B------:R-:W-:-:S08]  /*1e70*/  UIADD3.64 UR12, UR28, UR12, URZ ;  /* 0x0000000c1c0c7297 */ /* 0x000fd0000fffe03f */
[----:B------:R-:W-:Y:S01]  /*1e80*/  HGMMA.64x128x16.F32.BF16 R88, gdesc[UR8], R88 ;  /* 0x01e00000085879f0 */ /* 0x000fe20008701858 */
[----:B------:R-:W-:Y:S01]  /*1e90*/  UMOV UR8, 0x4000204 ;  /* 0x0400020400087882 */ /* 0x000fe20000000000 */
[----:B------:R-:W-:Y:S02]  /*1ea0*/  UMOV UR9, 0x40000040 ;  /* 0x4000004000097882 */ /* 0x000fe40000000000 */
[----:B------:R-:W-:-:S08]  /*1eb0*/  UIADD3.64 UR8, UR28, UR8, URZ ;  /* 0x000000081c087297 */ /* 0x000fd0000fffe03f */
[----:B------:R-:W-:-:S12]  /*1ec0*/  HGMMA.64x128x16.F32.BF16 R88, gdesc[UR20], R88 ;  /* 0x01e00000145879f0 */ /* 0x000fd80008701858 */
[----:B------:R-:W-:Y:S01]  /*1ed0*/  HGMMA.64x128x16.F32.BF16 R24, gdesc[UR16], R24 ;  /* 0x01e00000101879f0 */ /* 0x000fe20008701818 */
[----:B------:R-:W-:Y:S01]  /*1ee0*/  UMOV UR20, 0x4000206 ;  /* 0x0400020600147882 */ /* 0x000fe20000000000 */
[----:B------:R-:W-:Y:S02]  /*1ef0*/  UMOV UR21, 0x40000040 ;  /* 0x4000004000157882 */ /* 0x000fe40000000000 */
[----:B------:R-:W-:-:S08]  /*1f00*/  UIADD3.64 UR20, UR28, UR20, URZ ;  /* 0x000000141c147297 */ /* 0x000fd0000fffe03f */
[----:B------:R-:W-:-:S12]  /*1f10*/  HGMMA.64x128x16.F32.BF16 R24, gdesc[UR12], R24 ;  /* 0x01e000000c1879f0 */ /* 0x000fd80008701818 */
[----:B------:R-:W-:-:S12]  /*1f20*/  HGMMA.64x128x16.F32.BF16 R24, gdesc[UR8], R24 ;  /* 0x01e00000081879f0 */ /* 0x000fd80008701818 */
[----:B------:R-:W-:Y:S03]  /*1f30*/  HGMMA.64x128x16.F32.BF16 R24, gdesc[UR20], R24, gsb0 ;  /* 0x01e00000141879f0 */ /* 0x000fe60008001818 */
[----:B------:R-:W-:Y:S02]  /*1f40*/  WARPGROUP.DEPBAR.LE gsb0, 0x1 ;  /* 0x00008000000079c5 */ /* 0x000fe40000010100 */
[----:B------:R-:W-:Y:S06]  /*1f50*/  BAR.SYNC.DEFER_BLOCKING 0x0 ;  /* 0x0000000000007b1d */ /* 0x000fec0000010000 */
[----:B------:R-:W-:Y:S01]  /*1f60*/  @!PT LDS RZ, [RZ] ;  /* 0x00000000fffff984 */ /* 0x000fe20000000800 */
[----:B------:R-:W-:Y:S01]  /*1f70*/  @!PT LDS RZ, [RZ] ;  /* 0x00000000fffff984 */ /* 0x000fe20000000800 */
[----:B------:R-:W-:Y:S01]  /*1f80*/  @!PT LDS RZ, [RZ] ;  /* 0x00000000fffff984 */ /* 0x000fe20000000800 */
[----:B------:R-:W-:Y:S04]  /*1f90*/  LDGSTS.E.BYPASS.128 [R167], desc[UR30][R22.64], !P0 ;  /* 0x0000000016a77fae */ /* 0x000fe8000c101c5e */
[----:B------:R1:W-:Y:S04]  /*1fa0*/  LDGSTS.E.BYPASS.128 [R169], desc[UR30][R152.64], !P0 ;  /* 0x0000000098a97fae */ /* 0x0003e8000c101c5e */
[----:B------:R2:W-:Y:S04]  /*1fb0*/  LDGSTS.E.BYPASS.128 [R171], desc[UR30][R154.64], !P0 ;  /* 0x000000009aab7fae */ /* 0x0005e8000c101c5e */
[----:B------:R3:W-:Y:S01]  /*1fc0*/  LDGSTS.E.BYPASS.128 [R173], desc[UR30][R156.64], !P0 ;  /* 0x000000009cad7fae */ /* 0x0007e2000c101c5e */
[----:B-1----:R-:W-:-:S03]  /*1fd0*/  IADD3 R152, P2, R190, UR4, RZ ;  /* 0x00000004be987c10 */ /* 0x002fc6000ff5e0ff */
[----:B------:R1:W-:Y:S01]  /*1fe0*/  LDGSTS.E.BYPASS.128 [R175], desc[UR30][R158.64], !P0 ;  /* 0x000000009eaf7fae */ /* 0x0003e2000c101c5e */
[----:B--2---:R-:W-:-:S03]  /*1ff0*/  IADD3 R154, P1, R188, UR4, RZ ;  /* 0x00000004bc9a7c10 */ /* 0x004fc6000ff3e0ff */
[----:B------:R2:W-:Y:S01]  /*2000*/  LDGSTS.E.BYPASS.128 [R177], desc[UR30][R160.64], !P0 ;  /* 0x00000000a0b17fae */ /* 0x0005e2000c101c5e */
[----:B------:R-:W-:Y:S02]  /*2010*/  IADD3.X R153, R191, UR5, RZ, P2, !PT ;  /* 0x00000005bf997c10 */ /* 0x000fe400097fe4ff */
[----:B---3--:R-:W-:Y:S01]  /*2020*/  IADD3 R156, P2, R186, UR4, RZ ;  /* 0x00000004ba9c7c10 */ /* 0x008fe2000ff5e0ff */
[----:B------:R3:W-:Y:S01]  /*2030*/  LDGSTS.E.BYPASS.128 [R179], desc[UR30][R162.64], !P0 ;  /* 0x00000000a2b37fae */ /* 0x0007e2000c101c5e */
[----:B------:R-:W-:Y:S02]  /*2040*/  IADD3.X R155, R189, UR5, RZ, P1, !PT ;  /* 0x00000005bd9b7c10 */ /* 0x000fe40008ffe4ff */
[----:B------:R-:W-:Y:S01]  /*2050*/  IADD3.X R157, R187, UR5, RZ, P2, !PT ;  /* 0x00000005bb9d7c10 */ /* 0x000fe200097fe4ff */
[----:B------:R4:W-:Y:S01]  /*2060*/  LDGSTS.E.BYPASS.128 [R181], desc[UR30][R152.64], !P0 ;  /* 0x0000000098b57fae */ /* 0x0009e2000c101c5e */
[----:B-1----:R-:W-:Y:S02]  /*2070*/  IADD3 R158, P1, R184, UR4, RZ ;  /* 0x00000004b89e7c10 */ /* 0x002fe4000ff3e0ff */
[----:B------:R-:W-:Y:S01]  /*2080*/  IADD3 R22, P2, R182, UR4, RZ ;  /* 0x00000004b6167c10 */ /* 0x000fe2000ff5e0ff */
[----:B------:R-:W0:Y:S01]  /*2090*/  LDGDEPBAR ;  /* 0x00000000000079af */ /* 0x000e220000000000 */
[----:B------:R-:W-:-:S02]  /*20a0*/  IADD3.X R159, R185, UR5, RZ, P1, !PT ;  /* 0x00000005b99f7c10 */ /* 0x000fc40008ffe4ff */
[----:B--2---:R-:W-:Y:S01]  /*20b0*/  IADD3 R160, P1, R178, UR4, RZ ;  /* 0x00000004b2a07c10 */ /* 0x004fe2000ff3e0ff */
[----:B------:R1:W-:Y:S01]  /*20c0*/  LDGSTS.E.BYPASS.128 [R167+0xc000], desc[UR30][R154.64], !P0 ;  /* 0x0c0000009aa77fae */ /* 0x0003e2000c101c5e */
[----:B------:R-:W-:Y:S02]  /*20d0*/  IADD3.X R23, R183, UR5, RZ, P2, !PT ;  /* 0x00000005b7177c10 */ /* 0x000fe400097fe4ff */
[----:B---3--:R-:W-:Y:S01]  /*20e0*/  IADD3 R162, P3, R170, UR4, RZ ;  /* 0x00000004aaa27c10 */ /* 0x008fe2000ff7e0ff */
[----:B------:R1:W-:Y:S01]  /*20f0*/  LDGSTS.E.BYPASS.128 [R169+0xc000], desc[UR30][R156.64], !P0 ;  /* 0x0c0000009ca97fae */ /* 0x0003e2000c101c5e */
[----:B----4-:R-:W-:Y:S01]  /*2100*/  IADD3 R152, P2, R174, UR4, RZ ;  /* 0x00000004ae987c10 */ /* 0x010fe2000ff5e0ff */
[----:B------:R-:W-:Y:S01]  /*2110*/  UIADD3 UR4, UP0, UR4, 0x80, URZ ;  /* 0x0000008004047890 */ /* 0x000fe2000ff1e03f */
[----:B------:R-:W-:Y:S01]  /*2120*/  IADD3.X R161, R180, UR5, RZ, P1, !PT ;  /* 0x00000005b4a17c10 */ /* 0x000fe20008ffe4ff */
[----:B------:R1:W-:Y:S01]  /*2130*/  LDGSTS.E.BYPASS.128 [R171+0xc000], desc[UR30][R158.64], !P0 ;  /* 0x0c0000009eab7fae */ /* 0x0003e2000c101c5e */
[----:B------:R-:W-:-:S02]  /*2140*/  IADD3.X R153, R176, UR5, RZ, P2, !PT ;  /* 0x00000005b0997c10 */ /* 0x000fc400097fe4ff */
[----:B------:R-:W-:Y:S01]  /*2150*/  IADD3.X R163, R172, UR5, RZ, P3, !PT ;  /* 0x00000005aca37c10 */ /* 0x000fe20009ffe4ff */
[----:B------:R1:W-:Y:S01]  /*2160*/  LDGSTS.E.BYPASS.128 [R173+0xc000], desc[UR30][R22.64], !P0 ;  /* 0x0c00000016ad7fae */ /* 0x0003e2000c101c5e */
[----:B------:R-:W-:-:S03]  /*2170*/  UIADD3.X UR5, URZ, UR5, URZ, UP0, !UPT ;  /* 0x000000053f057290 */ /* 0x000fc600087fe43f */
[----:B------:R1:W-:Y:S04]  /*2180*/  LDGSTS.E.BYPASS.128 [R175+0xc000], desc[UR30][R160.64], !P0 ;  /* 0x0c000000a0af7fae */ /* 0x0003e8000c101c5e */
[----:B------:R1:W-:Y:S04]  /*2190*/  LDGSTS.E.BYPASS.128 [R177+0xc000], desc[UR30][R152.64], !P0 ;  /* 0x0c00000098b17fae */ /* 0x0003e8000c101c5e */
[----:B------:R1:W-:Y:S04]  /*21a0*/  LDGSTS.E.BYPASS.128 [R179+0xc000], desc[UR30][R162.64], !P0 ;  /* 0x0c000000a2b37fae */ /* 0x0003e8000c101c5e */
[----:B------:R1:W-:Y:S01]  /*21b0*/  LDGSTS.E.BYPASS.128 [R181+0xc000], desc[UR30][R164.64], !P0 ;  /* 0x0c000000a4b57fae */ /* 0x0003e2000c101c5e */
[----:B------:R-:W-:-:S03]  /*21c0*/  ISETP.GE.U32.AND P0, PT, R21, 0x3bc0, PT ;  /* 0x00003bc01500780c */ /* 0x000fc60003f06070 */
[----:B------:R-:W0:Y:S10]  /*21d0*/  LDGDEPBAR ;  /* 0x00000000000079af */ /* 0x000e340000000000 */
[----:B-1----:R-:W-:Y:S05]  /*21e0*/  @!P0 BRA `(.L_x_0) ;  /* 0xfffffff800008947 */ /* 0x002fea000383ffff */
[----:B------:R-:W-:Y:S02]  /*21f0*/  WARPGROUP.DEPBAR.LE gsb0, 0x0 ;  /* 0x00008000000079c5 */ /* 0x000fe40000010000 */
[----:B------:R-:W-:Y:S01]  /*2200*/  LOP3.LUT R14, R14, 0x3, RZ, 0xc0, !PT ;  /* 0x000000030e0e7812 */ /* 0x000fe200078ec0ff */
[----:B------:R-:W-:-:S04]  /*2210*/  DEPBAR.LE SB0, 0x0 ;  /* 0x000080000000791a */ /* 0x000fc80000000000 */
[--C-:B------:R-:W-:Y:S01]  /*2220*/  SHF.R.U32.HI R6, RZ, 0x2, R2.reuse ;  /* 0x00000002ff067819 */ /* 0x100fe20000011602 */
[----:B------:R-:W-:Y:S01]  /*2230*/  IMAD.SHL.U32 R7, R14, 0x10, RZ ;  /* 0x000000100e077824 */ /* 0x000fe200078e00ff */
[----:B------:R-:W-:Y:S01]  /*2240*/  SHF.R.U32.HI R8, RZ, 0x4, R2 ;  /* 0x00000004ff087819 */ /* 0x000fe20000011602 */
[----:B------:R-:W-:Y:S01]  /*2250*/  IMAD.SHL.U32 R2, R2, 0x2, RZ ;  /* 0x0000000202027824 */ /* 0x000fe200078e00ff */
[----:B------:R-:W-:Y:S01]  /*2260*/  SGXT.U32 R6, R6, 0x3 ;  /* 0x000000030606781a */ /* 0x000fe20000000000 */
[----:B------:R-:W-:Y:S01]  /*2270*/  IMAD.SHL.U32 R11, R14, 0x2, RZ ;  /* 0x000000020e0b7824 */ /* 0x000fe200078e00ff */
[----:B------:R-:W-:Y:S01]  /*2280*/  F2FP.BF16.F32.PACK_AB R89, R89, R88 ;  /* 0x000000585959723e */ /* 0x000fe200000010ff */
[----:B------:R-:W1:Y:S01]  /*2290*/  LDC.64 R16, c[0x0][0x220] ;  /* 0x00008800ff107b82 */ /* 0x000e620000000a00 */
[----:B------:R-:W-:Y:S02]  /*22a0*/  LOP3.LUT R13, R7, R6, RZ, 0xfc, !PT ;  /* 0x00000006070d7212 */ /* 0x000fe400078efcff */
[----:B------:R-:W-:-:S02]  /*22b0*/  LOP3.LUT R2, R2, 0x6, RZ, 0xc0, !PT ;  /* 0x0000000602027812 */ /* 0x000fc400078ec0ff */
[----:B------:R-:W-:Y:S02]  /*22c0*/  F2FP.BF16.F32.PACK_AB R91, R91, R90 ;  /* 0x0000005a5b5b723e */ /* 0x000fe400000010ff */
[----:B------:R-:W-:Y:S01]  /*22d0*/  F2FP.BF16.F32.PACK_AB R93, R93, R92 ;  /* 0x0000005c5d5d723e */ /* 0x000fe200000010ff */
[----:B------:R-:W-:Y:S01]  /*22e0*/  IMAD R2, R13, 0x88, R2 ;  /* 0x000000880d027824 */ /* 0x000fe200078e0202 */
[----:B------:R-:W-:Y:S02]  /*22f0*/  F2FP.BF16.F32.PACK_AB R95, R95, R94 ;  /* 0x0000005e5f5f723e */ /* 0x000fe400000010ff */
[----:B------:R-:W-:Y:S02]  /*2300*/  F2FP.BF16.F32.PACK_AB R97, R97, R96 ;  /* 0x000000606161723e */ /* 0x000fe400000010ff */
[----:B------:R-:W-:Y:S02]  /*2310*/  F2FP.BF16.F32.PACK_AB R99, R99, R98 ;  /* 0x000000626363723e */ /* 0x000fe400000010ff */
[----:B------:R-:W-:-:S02]  /*2320*/  F2FP.BF16.F32.PACK_AB R101, R101, R100 ;  /* 0x000000646565723e */ /* 0x000fc400000010ff */
[----:B------:R-:W-:Y:S02]  /*2330*/  F2FP.BF16.F32.PACK_AB R103, R103, R102 ;  /* 0x000000666767723e */ /* 0x000fe400000010ff */
[----:B------:R-:W-:Y:S02]  /*2340*/  F2FP.BF16.F32.PACK_AB R105, R105, R104 ;  /* 0x000000686969723e */ /* 0x000fe400000010ff */
        /* <DEDUP_REMOVED lines=23> */
[----:B------:R-:W-:Y:S01]  /*24c0*/  LEA R2, R2, UR24, 0x1 ;  /* 0x0000001802027c11 */ /* 0x000fe2000f8e08ff */
[----:B------:R-:W-:Y:S01]  /*24d0*/  BAR.SYNC.DEFER_BLOCKING 0x0 ;  /* 0x0000000000007b1d */ /* 0x000fe20000010000 */
[----:B------:R-:W-:Y:S02]  /*24e0*/  LOP3.LUT R18, R4, 0x78, R5, 0xf8, !PT ;  /* 0x0000007804127812 */ /* 0x000fe400078ef805 */
[----:B------:R-:W-:Y:S02]  /*24f0*/  SGXT.U32 R4, R8, 0x1 ;  /* 0x000000010804781a */ /* 0x000fe40000000000 */
[----:B------:R-:W-:Y:S02]  /*2500*/  LOP3.LUT R5, R5, 0x78, RZ, 0xc0, !PT ;  /* 0x0000007805057812 */ /* 0x000fe400078ec0ff */
[----:B------:R-:W-:-:S02]  /*2510*/  LOP3.LUT R4, R11, R4, RZ, 0xfc, !PT ;  /* 0x000000040b047212 */ /* 0x000fc400078efcff */
[C---:B------:R-:W-:Y:S02]  /*2520*/  LOP3.LUT R7, R3.reuse, 0x8, RZ, 0xfc, !PT ;  /* 0x0000000803077812 */ /* 0x040fe400078efcff */
[----:B------:R-:W-:Y:S01]  /*2530*/  ISETP.GE.AND P0, PT, R18, 0xc00, PT ;  /* 0x00000c001200780c */ /* 0x000fe20003f06270 */
[----:B------:R-:W-:Y:S01]  /*2540*/  IMAD R4, R4, 0x88, R5 ;  /* 0x0000008804047824 */ /* 0x000fe200078e0205 */
[----:B------:R-:W-:Y:S02]  /*2550*/  LOP3.LUT R9, R3, 0x10, RZ, 0xfc, !PT ;  /* 0x0000001003097812 */ /* 0x000fe400078efcff */
[-C--:B------:R-:W-:Y:S02]  /*2560*/  ISETP.LT.AND P2, PT, R7, R0.reuse, !P0 ;  /* 0x000000000700720c */ /* 0x080fe40004741270 */
[----:B------:R-:W-:Y:S02]  /*2570*/  ISETP.LT.AND P1, PT, R9, R0, !P0 ;  /* 0x000000000900720c */ /* 0x000fe40004721270 */
[----:B------:R-:W-:-:S02]  /*2580*/  F2FP.BF16.F32.PACK_AB R27, R27, R26 ;  /* 0x0000001a1b1b723e */ /* 0x000fc400000010ff */
[C---:B------:R-:W-:Y:S02]  /*2590*/  LOP3.LUT R7, R3.reuse, 0x18, RZ, 0xfc, !PT ;  /* 0x0000001803077812 */ /* 0x040fe400078efcff */
[C---:B------:R-:W-:Y:S01]  /*25a0*/  LOP3.LUT R9, R3.reuse, 0x20, RZ, 0xfc, !PT ;  /* 0x0000002003097812 */ /* 0x040fe200078efcff */
[----:B------:R-:W-:Y:S01]  /*25b0*/  STS [R2], R89 ;  /* 0x0000005902007388 */ /* 0x000fe20000000800 */
[----:B------:R-:W-:Y:S02]  /*25c0*/  LOP3.LUT R11, R3, 0x28, RZ, 0xfc, !PT ;  /* 0x00000028030b7812 */ /* 0x000fe400078efcff */
[----:B------:R-:W-:Y:S01]  /*25d0*/  LEA R26, R4, UR24, 0x1 ;  /* 0x00000018041a7c11 */ /* 0x000fe2000f8e08ff */
[----:B------:R-:W-:Y:S01]  /*25e0*/  STS [R2+0x880], R91 ;  /* 0x0008805b02007388 */ /* 0x000fe20000000800 */
[----:B------:R-:W-:Y:S02]  /*25f0*/  F2FP.BF16.F32.PACK_AB R19, R33, R32 ;  /* 0x000000202113723e */ /* 0x000fe400000010ff */
[----:B------:R-:W-:Y:S01]  /*2600*/  F2FP.BF16.F32.PACK_AB R21, R35, R34 ;  /* 0x000000222315723e */ /* 0x000fe200000010ff */
[----:B------:R-:W-:Y:S01]  /*2610*/  STS [R2+0x10], R93 ;  /* 0x0000105d02007388 */ /* 0x000fe20000000800 */
[----:B------:R-:W-:-:S02]  /*2620*/  F2FP.BF16.F32.PACK_AB R23, R37, R36 ;  /* 0x000000242517723e */ /* 0x000fc400000010ff */
[----:B------:R-:W-:Y:S01]  /*2630*/  F2FP.BF16.F32.PACK_AB R153, R39, R38 ;  /* 0x000000262799723e */ /* 0x000fe200000010ff */
[----:B------:R-:W-:Y:S01]  /*2640*/  STS [R2+0x890], R95 ;  /* 0x0008905f02007388 */ /* 0x000fe20000000800 */
[----:B------:R-:W-:Y:S02]  /*2650*/  F2FP.BF16.F32.PACK_AB R155, R41, R40 ;  /* 0x00000028299b723e */ /* 0x000fe400000010ff */
[----:B------:R-:W-:Y:S01]  /*2660*/  F2FP.BF16.F32.PACK_AB R157, R43, R42 ;  /* 0x0000002a2b9d723e */ /* 0x000fe200000010ff */
[----:B------:R-:W-:Y:S01]  /*2670*/  STS [R2+0x20], R97 ;  /* 0x0000206102007388 */ /* 0x000fe20000000800 */
[----:B------:R-:W-:Y:S02]  /*2680*/  F2FP.BF16.F32.PACK_AB R159, R45, R44 ;  /* 0x0000002c2d9f723e */ /* 0x000fe400000010ff */
[----:B------:R-:W-:Y:S01]  /*2690*/  F2FP.BF16.F32.PACK_AB R161, R47, R46 ;  /* 0x0000002e2fa1723e */ /* 0x000fe200000010ff */
[----:B------:R-:W-:Y:S01]  /*26a0*/  STS [R2+0x8a0], R99 ;  /* 0x0008a06302007388 */ /* 0x000fe20000000800 */
[----:B------:R-:W-:-:S02]  /*26b0*/  F2FP.BF16.F32.PACK_AB R163, R49, R48 ;  /* 0x0000003031a3723e */ /* 0x000fc400000010ff */
[----:B------:R-:W-:Y:S01]  /*26c0*/  F2FP.BF16.F32.PACK_AB R165, R51, R50 ;  /* 0x0000003233a5723e */ /* 0x000fe200000010ff */
[----:B------:R-:W-:Y:S01]  /*26d0*/  STS [R2+0x30], R101 ;  /* 0x0000306502007388 */ /* 0x000fe20000000800 */
[-C--:B------:R-:W-:Y:S02]  /*26e0*/  ISETP.LT.AND P6, PT, R7, R0.reuse, !P0 ;  /* 0x000000000700720c */ /* 0x080fe400047c1270 */
[-C--:B------:R-:W-:Y:S01]  /*26f0*/  ISETP.LT.AND P5, PT, R9, R0.reuse, !P0 ;  /* 0x000000000900720c */ /* 0x080fe200047a1270 */
[----:B------:R-:W-:Y:S01]  /*2700*/  STS [R2+0x8b0], R103 ;  /* 0x0008b06702007388 */ /* 0x000fe20000000800 */
[----:B------:R-:W-:Y:S02]  /*2710*/  ISETP.LT.AND P4, PT, R11, R0, !P0 ;  /* 0x000000000b00720c */ /* 0x000fe40004781270 */
        /* <DEDUP_REMOVED lines=32> */
[----:B------:R-:W-:-:S03]  /*2920*/  ISETP.LT.AND P3, PT, R3, R0, !P0 ;  /* 0x000000000300720c */ /* 0x000fc60004761270 */
[----:B------:R-:W-:Y:S04]  /*2930*/  STS [R2+0x910], R127 ;  /* 0x0009107f02007388 */ /* 0x000fe80000000800 */
        /* <DEDUP_REMOVED lines=11> */
[----:B------:R-:W-:Y:S01]  /*29f0*/  STS [R2+0x970], R151 ;  /* 0x0009709702007388 */ /* 0x000fe20000000800 */
[----:B------:R-:W-:Y:S06]  /*2a00*/  BAR.SYNC.DEFER_BLOCKING 0x0 ;  /* 0x0000000000007b1d */ /* 0x000fec0000010000 */
[----:B------:R-:W2:Y:S04]  /*2a10*/  LDS.128 R32, [R26] ;  /* 0x000000001a207984 */ /* 0x000ea80000000c00 */
[----:B------:R-:W3:Y:S04]  /*2a20*/  LDS.128 R36, [R26+0x880] ;  /* 0x000880001a247984 */ /* 0x000ee80000000c00 */
[----:B------:R-:W4:Y:S04]  /*2a30*/  LDS.128 R40, [R26+0x1100] ;  /* 0x001100001a287984 */ /* 0x000f280000000c00 */
[----:B------:R-:W5:Y:S04]  /*2a40*/  LDS.128 R44, [R26+0x1980] ;  /* 0x001980001a2c7984 */ /* 0x000f680000000c00 */
[----:B------:R-:W1:Y:S04]  /*2a50*/  LDS.128 R48, [R26+0x2200] ;  /* 0x002200001a307984 */ /* 0x000e680000000c00 */
[----:B------:R-:W1:Y:S04]  /*2a60*/  LDS.128 R12, [R26+0x2a80] ;  /* 0x002a80001a0c7984 */ /* 0x000e680000000c00 */
[----:B------:R-:W2:Y:S04]  /*2a70*/  LDS.128 R8, [R26+0x3300] ;  /* 0x003300001a087984 */ /* 0x000ea80000000c00 */
[----:B------:R-:W2:Y:S01]  /*2a80*/  LDS.128 R4, [R26+0x3b80] ;  /* 0x003b80001a047984 */ /* 0x000ea20000000c00 */
[----:B------:R-:W-:Y:S06]  /*2a90*/  BAR.SYNC.DEFER_BLOCKING 0x0 ;  /* 0x0000000000007b1d */ /* 0x000fec0000010000 */
[----:B------:R3:W-:Y:S04]  /*2aa0*/  STS [R2], R25 ;  /* 0x0000001902007388 */ /* 0x0007e80000000800 */
[----:B------:R-:W-:Y:S04]  /*2ab0*/  STS [R2+0x880], R27 ;  /* 0x0008801b02007388 */ /* 0x000fe80000000800 */
[----:B------:R4:W-:Y:S01]  /*2ac0*/  STS [R2+0x10], R29 ;  /* 0x0000101d02007388 */ /* 0x0009e20000000800 */
[----:B---3--:R-:W-:-:S03]  /*2ad0*/  LOP3.LUT R25, R3, 0x38, RZ, 0xfc, !PT ;  /* 0x0000003803197812 */ /* 0x008fc600078efcff */
[----:B------:R3:W-:Y:S04]  /*2ae0*/  STS [R2+0x890], R31 ;  /* 0x0008901f02007388 */ /* 0x0007e80000000800 */
[----:B------:R1:W-:Y:S01]  /*2af0*/  STS [R2+0x20], R19 ;  /* 0x0000201302007388 */ /* 0x0003e20000000800 */
[----:B----4-:R-:W-:-:S03]  /*2b00*/  IMAD R29, R3, 0xc00, R18 ;  /* 0x00000c00031d7824 */ /* 0x010fc600078e0212 */
[----:B------:R4:W-:Y:S01]  /*2b10*/  STS [R2+0x8a0], R21 ;  /* 0x0008a01502007388 */ /* 0x0009e20000000800 */
[----:B------:R-:W-:-:S03]  /*2b20*/  VIADD R27, R29, 0x12000 ;  /* 0x000120001d1b7836 */ /* 0x000fc60000000000 */
[----:B------:R2:W-:Y:S01]  /*2b30*/  STS [R2+0x30], R23 ;  /* 0x0000301702007388 */ /* 0x0005e20000000800 */
[C---:B---3--:R-:W-:Y:S02]  /*2b40*/  VIADD R31, R29.reuse, 0x18000 ;  /* 0x000180001d1f7836 */ /* 0x048fe40000000000 */
[C-C-:B-1----:R-:W-:Y:S01]  /*2b50*/  IMAD.WIDE R18, R29.reuse, 0x2, R16.reuse ;  /* 0x000000021d127825 */ /* 0x142fe200078e0210 */
[----:B------:R-:W-:Y:S03]  /*2b60*/  STS [R2+0x8b0], R153 ;  /* 0x0008b09902007388 */ /* 0x000fe60000000800 */
[----:B----4-:R-:W-:Y:S01]  /*2b70*/  VIADD R21, R29, 0x6000 ;  /* 0x000060001d157836 */ /* 0x010fe20000000000 */
[----:B------:R-:W-:Y:S01]  /*2b80*/  STS [R2+0x40], R155 ;  /* 0x0000409b02007388 */ /* 0x000fe20000000800 */
[----:B--2---:R-:W-:Y:S02]  /*2b90*/  LOP3.LUT R23, R3, 0x30, RZ, 0xfc, !PT ;  /* 0x0000003003177812 */ /* 0x004fe400078efcff */
[----:B------:R-:W-:Y:S01]  /*2ba0*/  IMAD.WIDE R20, R21, 0x2, R16 ;  /* 0x0000000215147825 */ /* 0x000fe200078e0210 */
        /* <DEDUP_REMOVED lines=24> */
[----:B------:R-:W1:Y:S04]  /*2d30*/  LDS.128 R52, [R26] ;  /* 0x000000001a347984 */ /* 0x000e680000000c00 */
[----:B------:R2:W-:Y:S01]  /*2d40*/  @P3 STG.E.128 desc[UR30][R18.64], R32 ;  /* 0x0000002012003986 */ /* 0x0005e2000c101d1e */
[----:B------:R-:W-:Y:S01]  /*2d50*/  ISETP.LT.AND P3, PT, R23, R0, !P0 ;  /* 0x000000001700720c */ /* 0x000fe20004761270 */
[----:B------:R-:W-:-:S02]  /*2d60*/  VIADD R23, R29, 0xc000 ;  /* 0x0000c0001d177836 */ /* 0x000fc40000000000 */
[----:B------:R-:W3:Y:S02]  /*2d70*/  LDS.128 R56, [R26+0x880] ;  /* 0x000880001a387984 */ /* 0x000ee40000000c00 */
[--C-:B------:R-:W-:Y:S02]  /*2d80*/  IMAD.WIDE R22, R23, 0x2, R16.reuse ;  /* 0x0000000217167825 */ /* 0x100fe400078e0210 */
[----:B------:R4:W-:Y:S01]  /*2d90*/  @P2 STG.E.128 desc[UR30][R20.64], R36 ;  /* 0x0000002414002986 */ /* 0x0009e2000c101d1e */
[----:B------:R-:W-:Y:S02]  /*2da0*/  ISETP.LT.AND P2, PT, R25, R0, !P0 ;  /* 0x000000001900720c */ /* 0x000fe40004741270 */
[----:B------:R-:W-:Y:S01]  /*2db0*/  LOP3.LUT R25, R3, 0x40, RZ, 0xfc, !PT ;  /* 0x0000004003197812 */ /* 0x000fe200078efcff */
[----:B------:R-:W3:Y:S04]  /*2dc0*/  LDS.128 R32, [R26+0x1100] ;  /* 0x001100001a207984 */ /* 0x000ee80000000c00 */
[----:B------:R-:W3:Y:S01]  /*2dd0*/  LDS.128 R36, [R26+0x1980] ;  /* 0x001980001a247984 */ /* 0x000ee20000000c00 */
[----:B--2---:R-:W-:Y:S01]  /*2de0*/  IMAD.WIDE R18, R27, 0x2, R16 ;  /* 0x000000021b127825 */ /* 0x004fe200078e0210 */
[----:B------:R-:W-:-:S02]  /*2df0*/  LOP3.LUT R27, R3, 0x48, RZ, 0xfc, !PT ;  /* 0x00000048031b7812 */ /* 0x000fc400078efcff */
[----:B------:R-:W2:Y:S04]  /*2e00*/  LDS.128 R60, [R26+0x2200] ;  /* 0x002200001a3c7984 */ /* 0x000ea80000000c00 */
[----:B------:R1:W-:Y:S01]  /*2e10*/  @P1 STG.E.128 desc[UR30][R22.64], R40 ;  /* 0x0000002816001986 */ /* 0x0003e2000c101d1e */
[----:B------:R-:W-:Y:S01]  /*2e20*/  ISETP.LT.AND P1, PT, R25, R0, !P0 ;  /* 0x000000001900720c */ /* 0x000fe20004721270 */
[----:B----4-:R-:W-:Y:S01]  /*2e30*/  IMAD.WIDE R20, R31, 0x2, R16 ;  /* 0x000000021f147825 */ /* 0x010fe200078e0210 */
[----:B------:R-:W-:Y:S01]  /*2e40*/  LOP3.LUT R25, R3, 0x50, RZ, 0xfc, !PT ;  /* 0x0000005003197812 */ /* 0x000fe200078efcff */
[----:B------:R-:W4:Y:S02]  /*2e50*/  LDS.128 R64, [R26+0x2a80] ;  /* 0x002a80001a407984 */ /* 0x000f240000000c00 */
[----:B------:R-:W-:-:S02]  /*2e60*/  VIADD R31, R29, 0x2a000 ;  /* 0x0002a0001d1f7836 */ /* 0x000fc40000000000 */
[----:B------:R-:W2:Y:S04]  /*2e70*/  LDS.128 R40, [R26+0x3300] ;  /* 0x003300001a287984 */ /* 0x000ea80000000c00 */
[----:B-----5:R5:W-:Y:S01]  /*2e80*/  @P6 STG.E.128 desc[UR30][R18.64], R44 ;  /* 0x0000002c12006986 */ /* 0x020be2000c101d1e */
[-C--:B------:R-:W-:Y:S01]  /*2e90*/  ISETP.LT.AND P6, PT, R27, R0.reuse, !P0 ;  /* 0x000000001b00720c */ /* 0x080fe200047c1270 */
[----:B------:R-:W-:Y:S02]  /*2ea0*/  VIADD R27, R29, 0x1e000 ;  /* 0x0001e0001d1b7836 */ /* 0x000fe40000000000 */
[----:B------:R3:W-:Y:S01]  /*2eb0*/  @P5 STG.E.128 desc[UR30][R20.64], R48 ;  /* 0x0000003014005986 */ /* 0x0007e2000c101d1e */
[----:B------:R-:W-:Y:S01]  /*2ec0*/  ISETP.LT.AND P5, PT, R25, R0, !P0 ;  /* 0x000000001900720c */ /* 0x000fe200047a1270 */
[----:B-1----:R-:W-:Y:S01]  /*2ed0*/  VIADD R23, R29, 0x24000 ;  /* 0x000240001d177836 */ /* 0x002fe20000000000 */
[----:B------:R-:W-:Y:S01]  /*2ee0*/  LOP3.LUT R25, R3, 0x58, RZ, 0xfc, !PT ;  /* 0x0000005803197812 */ /* 0x000fe200078efcff */
[----:B-----5:R-:W-:Y:S01]  /*2ef0*/  IMAD.WIDE R18, R27, 0x2, R16 ;  /* 0x000000021b127825 */ /* 0x020fe200078e0210 */
[----:B------:R-:W-:-:S03]  /*2f00*/  LOP3.LUT R27, R3, 0x60, RZ, 0xfc, !PT ;  /* 0x00000060031b7812 */ /* 0x000fc600078efcff */
[--C-:B---3--:R-:W-:Y:S01]  /*2f10*/  IMAD.WIDE R20, R23, 0x2, R16.reuse ;  /* 0x0000000217147825 */ /* 0x108fe200078e0210 */
[----:B------:R3:W-:Y:S01]  /*2f20*/  @P4 STG.E.128 desc[UR30][R18.64], R12 ;  /* 0x0000000c12004986 */ /* 0x0007e2000c101d1e */
[-C--:B------:R-:W-:Y:S02]  /*2f30*/  ISETP.LT.AND P4, PT, R25, R0.reuse, !P0 ;  /* 0x000000001900720c */ /* 0x080fe40004781270 */
[----:B------:R-:W-:Y:S01]  /*2f40*/  VIADD R25, R29, 0x30000 ;  /* 0x000300001d197836 */ /* 0x000fe20000000000 */
[----:B------:R5:W-:Y:S01]  /*2f50*/  @P3 STG.E.128 desc[UR30][R20.64], R8 ;  /* 0x0000000814003986 */ /* 0x000be2000c101d1e */
[--C-:B------:R-:W-:Y:S01]  /*2f60*/  IMAD.WIDE R22, R31, 0x2, R16.reuse ;  /* 0x000000021f167825 */ /* 0x100fe200078e0210 */
[-C--:B------:R-:W-:Y:S02]  /*2f70*/  ISETP.LT.AND P3, PT, R27, R0.reuse, !P0 ;  /* 0x000000001b00720c */ /* 0x080fe40004761270 */
[----:B------:R-:W-:Y:S01]  /*2f80*/  LOP3.LUT R27, R3, 0x68, RZ, 0xfc, !PT ;  /* 0x00000068031b7812 */ /* 0x000fe200078efcff */
[----:B------:R-:W-:Y:S01]  /*2f90*/  IMAD.WIDE R24, R25, 0x2, R16 ;  /* 0x0000000219187825 */ /* 0x000fe200078e0210 */
[----:B------:R2:W-:Y:S02]  /*2fa0*/  @P2 STG.E.128 desc[UR30][R22.64], R4 ;  /* 0x0000000416002986 */ /* 0x0005e4000c101d1e */
[----:B------:R-:W-:Y:S01]  /*2fb0*/  ISETP.LT.AND P2, PT, R27, R0, !P0 ;  /* 0x000000001b00720c */ /* 0x000fe20004741270 */
[----:B------:R-:W-:Y:S01]  /*2fc0*/  VIADD R31, R29, 0x36000 ;  /* 0x000360001d1f7836 */ /* 0x000fe20000000000 */
[----:B------:R1:W-:Y:S01]  /*2fd0*/  @P1 STG.E.128 desc[UR30][R24.64], R52 ;  /* 0x0000003418001986 */ /* 0x0003e2000c101d1e */
[----:B---3--:R-:W-:-:S02]  /*2fe0*/  LOP3.LUT R13, R3, 0x70, RZ, 0xfc, !PT ;  /* 0x00000070030d7812 */ /* 0x008fc400078efcff */
[----:B------:R-:W-:Y:S01]  /*2ff0*/  LOP3.LUT R15, R3, 0x78, RZ, 0xfc, !PT ;  /* 0x00000078030f7812 */ /* 0x000fe200078efcff */
[----:B------:R-:W-:Y:S01]  /*3000*/  IMAD.WIDE R2, R31, 0x2, R16 ;  /* 0x000000021f027825 */ /* 0x000fe200078e0210 */
[-C--:B------:R-:W-:Y:S02]  /*3010*/  ISETP.LT.AND P1, PT, R13, R0.reuse, !P0 ;  /* 0x000000000d00720c */ /* 0x080fe40004721270 */
[----:B------:R-:W-:Y:S01]  /*3020*/  ISETP.LT.AND P0, PT, R15, R0, !P0 ;  /* 0x000000000f00720c */ /* 0x000fe20004701270 */
[C---:B-----5:R-:W-:Y:S01]  /*3030*/  VIADD R9, R29.reuse, 0x48000 ;  /* 0x000480001d097836 */ /* 0x060fe20000000000 */
[----:B------:R1:W-:Y:S01]  /*3040*/  @P6 STG.E.128 desc[UR30][R2.64], R56 ;  /* 0x0000003802006986 */ /* 0x0003e2000c101d1e */
[C---:B------:R-:W-:Y:S02]  /*3050*/  VIADD R11, R29.reuse, 0x4e000 ;  /* 0x0004e0001d0b7836 */ /* 0x040fe40000000000 */
[C---:B--2---:R-:W-:Y:S02]  /*3060*/  VIADD R5, R29.reuse, 0x3c000 ;  /* 0x0003c0001d057836 */ /* 0x044fe40000000000 */
[----:B------:R-:W-:-:S02]  /*3070*/  VIADD R7, R29, 0x42000 ;  /* 0x000420001d077836 */ /* 0x000fc40000000000 */
[----:B------:R-:W-:Y:S02]  /*3080*/  VIADD R13, R29, 0x54000 ;  /* 0x000540001d0d7836 */ /* 0x000fe40000000000 */
[----:B------:R-:W-:-:S04]  /*3090*/  IMAD.WIDE R4, R5, 0x2, R16 ;  /* 0x0000000205047825 */ /* 0x000fc800078e0210 */
[--C-:B------:R-:W-:Y:S01]  /*30a0*/  IMAD.WIDE R6, R7, 0x2, R16.reuse ;  /* 0x0000000207067825 */ /* 0x100fe200078e0210 */
[----:B------:R1:W-:Y:S03]  /*30b0*/  @P5 STG.E.128 desc[UR30][R4.64], R32 ;  /* 0x0000002004005986 */ /* 0x0003e6000c101d1e */
[--C-:B------:R-:W-:Y:S01]  /*30c0*/  IMAD.WIDE R8, R9, 0x2, R16.reuse ;  /* 0x0000000209087825 */ /* 0x100fe200078e0210 */
[----:B------:R1:W-:Y:S03]  /*30d0*/  @P4 STG.E.128 desc[UR30][R6.64], R36 ;  /* 0x0000002406004986 */ /* 0x0003e6000c101d1e */
[--C-:B------:R-:W-:Y:S01]  /*30e0*/  IMAD.WIDE R10, R11, 0x2, R16.reuse ;  /* 0x000000020b0a7825 */ /* 0x100fe200078e0210 */
[----:B------:R1:W-:Y:S03]  /*30f0*/  @P3 STG.E.128 desc[UR30][R8.64], R60 ;  /* 0x0000003c08003986 */ /* 0x0003e6000c101d1e */
[----:B------:R-:W-:Y:S01]  /*3100*/  IMAD.WIDE R12, R13, 0x2, R16 ;  /* 0x000000020d0c7825 */ /* 0x000fe200078e0210 */
[----:B----4-:R1:W-:Y:S04]  /*3110*/  @P2 STG.E.128 desc[UR30][R10.64], R64 ;  /* 0x000000400a002986 */ /* 0x0103e8000c101d1e */
[----:B------:R1:W-:Y:S01]  /*3120*/  @P1 STG.E.128 desc[UR30][R12.64], R40 ;  /* 0x000000280c001986 */ /* 0x0003e2000c101d1e */
[----:B------:R-:W-:Y:S05]  /*3130*/  @!P0 EXIT ;  /* 0x000000000000894d */ /* 0x000fea0003800000 */
[----:B-1----:R-:W1:Y:S01]  /*3140*/  LDS.128 R24, [R26+0x3b80] ;  /* 0x003b80001a187984 */ /* 0x002e620000000c00 */
[----:B------:R-:W-:-:S04]  /*3150*/  VIADD R29, R29, 0x5a000 ;  /* 0x0005a0001d1d7836 */ /* 0x000fc80000000000 */
[----:B------:R-:W-:-:S05]  /*3160*/  IMAD.WIDE R16, R29, 0x2, R16 ;  /* 0x000000021d107825 */ /* 0x000fca00078e0210 */
[----:B-1----:R-:W-:Y:S01]  /*3170*/  STG.E.128 desc[UR30][R16.64], R24 ;  /* 0x0000001810007986 */ /* 0x002fe2000c101d1e */
[----:B------:R-:W-:Y:S05]  /*3180*/  EXIT ;  /* 0x000000000000794d */ /* 0x000fea0003800000 */
.L_x_1:
[----:B------:R-:W-:-:S00]  /*3190*/  BRA `(.L_x_1) ;  /* 0xfffffffc00fc7947 */ /* 0x000fc0000383ffff */
[----:B------:R-:W-:-:S00]  /*31a0*/  NOP ;  /* 0x0000000000007918 */ /* 0x000fc00000000000 */
        /* <DEDUP_REMOVED lines=13> */
.L_x_2:


//--------------------- .nv.shared.triton_mm      --------------------------
	.section	.nv.shared.triton_mm,"aw",@nobits
	.sectionflags	@""
	.align	16
	.zero		1024


//--------------------- .nv.constant0.triton_mm   --------------------------
	.section	.nv.constant0.triton_mm,"a",@progbits
	.sectionflags	@""
	.align	4
.nv.constant0.triton_mm:
	.zero		560
